	.target	sm_90a

	.elftype	@"ET_EXEC"


//--------------------- .note.nv.tkinfo           --------------------------
	.section	.note.nv.tkinfo,"",@"SHT_NOTE"
	.sectionflags	@"SHF_NOTE_NV_TKINFO"
	.tkinfo
        /*0018*/ 	.word	0x00000002
        /*0030*/ 	.string	""
        /*0030*/ 	.string	"ptxas"
        /*0030*/ 	.string	"Cuda compilation tools, release 13.0, V13.0.88"
        /*0030*/ 	.string	"Build cuda_13.0.r13.0/compiler.36424714_0"
        /*0030*/ 	.string	"-v  -suppress-debug-info  -lineinfo  -arch sm_90a "



//--------------------- .note.nv.cuinfo           --------------------------
	.section	.note.nv.cuinfo,"",@"SHT_NOTE"
	.sectionflags	@"SHF_NOTE_NV_CUINFO"
        /*0018*/ 	.short	0x0002
        /*001a*/ 	.short	0x005a
        /*001c*/ 	.short	0x0082
	.zero		2


//--------------------- .nv.info                  --------------------------
	.section	.nv.info,"",@"SHT_CUDA_INFO"
	.align	4


	//----- nvinfo : EIATTR_REGCOUNT
	.align		4
        /*0000*/ 	.byte	0x04, 0x2f
        /*0002*/ 	.short	(.L_2 - .L_1)
	.align		4
.L_1:
        /*0004*/ 	.word	index@(attn_fwd)
        /*0008*/ 	.word	0x00000060


	//----- nvinfo : EIATTR_FRAME_SIZE
	.align		4
.L_2:
        /*000c*/ 	.byte	0x04, 0x11
        /*000e*/ 	.short	(.L_4 - .L_3)
	.align		4
.L_3:
        /*0010*/ 	.word	index@(attn_fwd)
        /*0014*/ 	.word	0x00000000


	//----- nvinfo : EIATTR_MIN_STACK_SIZE
	.align		4
.L_4:
        /*0018*/ 	.byte	0x04, 0x12
        /*001a*/ 	.short	(.L_6 - .L_5)
	.align		4
.L_5:
        /*001c*/ 	.word	index@(attn_fwd)
        /*0020*/ 	.word	0x00000000
.L_6:


//--------------------- .nv.compat                --------------------------
	.section	.nv.compat,"",@"SHT_CUDA_COMPAT_INFO"
	.align	4
        /*0000*/ 	.byte	0x02, 0x09, 0x01, 0x00, 0x02, 0x02, 0x04, 0x00, 0x02, 0x05, 0x05, 0x00, 0x03, 0x07, 0x01, 0x01
        /*0010*/ 	.byte	0x02, 0x03, 0x00, 0x00, 0x02, 0x06, 0x01, 0x00, 0x04, 0x0b, 0x08, 0x00, 0x00, 0x00, 0x00, 0x00
        /*0020*/ 	.byte	0x00, 0x00, 0x00, 0x00


//--------------------- .nv.info.attn_fwd         --------------------------
	.section	.nv.info.attn_fwd,"",@"SHT_CUDA_INFO"
	.sectionflags	@""
	.align	4


	//----- nvinfo : EIATTR_CUDA_API_VERSION
	.align		4
        /*0000*/ 	.byte	0x04, 0x37
        /*0002*/ 	.short	(.L_8 - .L_7)
.L_7:
        /*0004*/ 	.word	0x00000082


	//----- nvinfo : EIATTR_KPARAM_INFO
	.align		4
.L_8:
        /*0008*/ 	.byte	0x04, 0x17
        /*000a*/ 	.short	(.L_10 - .L_9)
.L_9:
        /*000c*/ 	.word	0x00000000
        /*0010*/ 	.short	0x0019
        /*0012*/ 	.short	0x0080
        /*0014*/ 	.byte	0x00, 0xf4, 0x21, 0x00


	//----- nvinfo : EIATTR_KPARAM_INFO
	.align		4
.L_10:
        /*0018*/ 	.byte	0x04, 0x17
        /*001a*/ 	.short	(.L_12 - .L_11)
.L_11:
        /*001c*/ 	.word	0x00000000
        /*0020*/ 	.short	0x0018
        /*0022*/ 	.short	0x0078
        /*0024*/ 	.byte	0x00, 0xf4, 0x21, 0x00


	//----- nvinfo : EIATTR_KPARAM_INFO
	.align		4
.L_12:
        /*0028*/ 	.byte	0x04, 0x17
        /*002a*/ 	.short	(.L_14 - .L_13)
.L_13:
        /*002c*/ 	.word	0x00000000
        /*0030*/ 	.short	0x0017
        /*0032*/ 	.short	0x0070
        /*0034*/ 	.byte	0x00, 0xf0, 0x11, 0x00


	//----- nvinfo : EIATTR_KPARAM_INFO
	.align		4
.L_14:
        /*0038*/ 	.byte	0x04, 0x17
        /*003a*/ 	.short	(.L_16 - .L_15)
.L_15:
        /*003c*/ 	.word	0x00000000
        /*0040*/ 	.short	0x0016
        /*0042*/ 	.short	0x006c
        /*0044*/ 	.byte	0x00, 0xf0, 0x11, 0x00


	//----- nvinfo : EIATTR_KPARAM_INFO
	.align		4
.L_16:
        /*0048*/ 	.byte	0x04, 0x17
        /*004a*/ 	.short	(.L_18 - .L_17)
.L_17:
        /*004c*/ 	.word	0x00000000
        /*0050*/ 	.short	0x0015
        /*0052*/ 	.short	0x0068
        /*0054*/ 	.byte	0x00, 0xf0, 0x11, 0x00


	//----- nvinfo : EIATTR_KPARAM_INFO
	.align		4
.L_18:
        /*0058*/ 	.byte	0x04, 0x17
        /*005a*/ 	.short	(.L_20 - .L_19)
.L_19:
        /*005c*/ 	.word	0x00000000
        /*0060*/ 	.short	0x0014
        /*0062*/ 	.short	0x0064
        /*0064*/ 	.byte	0x00, 0xf0, 0x11, 0x00


	//----- nvinfo : EIATTR_KPARAM_INFO
	.align		4
.L_20:
        /*0068*/ 	.byte	0x04, 0x17
        /*006a*/ 	.short	(.L_22 - .L_21)
.L_21:
        /*006c*/ 	.word	0x00000000
        /*0070*/ 	.short	0x0013
        /*0072*/ 	.short	0x0060
        /*0074*/ 	.byte	0x00, 0xf0, 0x11, 0x00


	//----- nvinfo : EIATTR_KPARAM_INFO
	.align		4
.L_22:
        /*0078*/ 	.byte	0x04, 0x17
        /*007a*/ 	.short	(.L_24 - .L_23)
.L_23:
        /*007c*/ 	.word	0x00000000
        /*0080*/ 	.short	0x0012
        /*0082*/ 	.short	0x005c
        /*0084*/ 	.byte	0x00, 0xf0, 0x11, 0x00


	//----- nvinfo : EIATTR_KPARAM_INFO
	.align		4
.L_24:
        /*0088*/ 	.byte	0x04, 0x17
        /*008a*/ 	.short	(.L_26 - .L_25)
.L_25:
        /*008c*/ 	.word	0x00000000
        /*0090*/ 	.short	0x0011
        /*0092*/ 	.short	0x0058
        /*0094*/ 	.byte	0x00, 0xf0, 0x11, 0x00


	//----- nvinfo : EIATTR_KPARAM_INFO
	.align		4
.L_26:
        /*0098*/ 	.byte	0x04, 0x17
        /*009a*/ 	.short	(.L_28 - .L_27)
.L_27:
        /*009c*/ 	.word	0x00000000
        /*00a0*/ 	.short	0x0010
        /*00a2*/ 	.short	0x0054
        /*00a4*/ 	.byte	0x00, 0xf0, 0x11, 0x00


	//----- nvinfo : EIATTR_KPARAM_INFO
	.align		4
.L_28:
        /*00a8*/ 	.byte	0x04, 0x17
        /*00aa*/ 	.short	(.L_30 - .L_29)
.L_29:
        /*00ac*/ 	.word	0x00000000
        /*00b0*/ 	.short	0x000f
        /*00b2*/ 	.short	0x0050
        /*00b4*/ 	.byte	0x00, 0xf0, 0x11, 0x00


	//----- nvinfo : EIATTR_KPARAM_INFO
	.align		4
.L_30:
        /*00b8*/ 	.byte	0x04, 0x17
        /*00ba*/ 	.short	(.L_32 - .L_31)
.L_31:
        /*00bc*/ 	.word	0x00000000
        /*00c0*/ 	.short	0x000e
        /*00c2*/ 	.short	0x004c
        /*00c4*/ 	.byte	0x00, 0xf0, 0x11, 0x00


	//----- nvinfo : EIATTR_KPARAM_INFO
	.align		4
.L_32:
        /*00c8*/ 	.byte	0x04, 0x17
        /*00ca*/ 	.short	(.L_34 - .L_33)
.L_33:
        /*00cc*/ 	.word	0x00000000
        /*00d0*/ 	.short	0x000d
        /*00d2*/ 	.short	0x0048
        /*00d4*/ 	.byte	0x00, 0xf0, 0x11, 0x00


	//----- nvinfo : EIATTR_KPARAM_INFO
	.align		4
.L_34:
        /*00d8*/ 	.byte	0x04, 0x17
        /*00da*/ 	.short	(.L_36 - .L_35)
.L_35:
        /*00dc*/ 	.word	0x00000000
        /*00e0*/ 	.short	0x000c
        /*00e2*/ 	.short	0x0044
        /*00e4*/ 	.byte	0x00, 0xf0, 0x11, 0x00


	//----- nvinfo : EIATTR_KPARAM_INFO
	.align		4
.L_36:
        /*00e8*/ 	.byte	0x04, 0x17
        /*00ea*/ 	.short	(.L_38 - .L_37)
.L_37:
        /*00ec*/ 	.word	0x00000000
        /*00f0*/ 	.short	0x000b
        /*00f2*/ 	.short	0x0040
        /*00f4*/ 	.byte	0x00, 0xf0, 0x11, 0x00


	//----- nvinfo : EIATTR_KPARAM_INFO
	.align		4
.L_38:
        /*00f8*/ 	.byte	0x04, 0x17
        /*00fa*/ 	.short	(.L_40 - .L_39)
.L_39:
        /*00fc*/ 	.word	0x00000000
        /*0100*/ 	.short	0x000a
        /*0102*/ 	.short	0x003c
        /*0104*/ 	.byte	0x00, 0xf0, 0x11, 0x00


	//----- nvinfo : EIATTR_KPARAM_INFO
	.align		4
.L_40:
        /*0108*/ 	.byte	0x04, 0x17
        /*010a*/ 	.short	(.L_42 - .L_41)
.L_41:
        /*010c*/ 	.word	0x00000000
        /*0110*/ 	.short	0x0009
        /*0112*/ 	.short	0x0038
        /*0114*/ 	.byte	0x00, 0xf0, 0x11, 0x00


	//----- nvinfo : EIATTR_KPARAM_INFO
	.align		4
.L_42:
        /*0118*/ 	.byte	0x04, 0x17
        /*011a*/ 	.short	(.L_44 - .L_43)
.L_43:
        /*011c*/ 	.word	0x00000000
        /*0120*/ 	.short	0x0008
        /*0122*/ 	.short	0x0034
        /*0124*/ 	.byte	0x00, 0xf0, 0x11, 0x00


	//----- nvinfo : EIATTR_KPARAM_INFO
	.align		4
.L_44:
        /*0128*/ 	.byte	0x04, 0x17
        /*012a*/ 	.short	(.L_46 - .L_45)
.L_45:
        /*012c*/ 	.word	0x00000000
        /*0130*/ 	.short	0x0007
        /*0132*/ 	.short	0x0030
        /*0134*/ 	.byte	0x00, 0xf0, 0x11, 0x00


	//----- nvinfo : EIATTR_KPARAM_INFO
	.align		4
.L_46:
        /*0138*/ 	.byte	0x04, 0x17
        /*013a*/ 	.short	(.L_48 - .L_47)
.L_47:
        /*013c*/ 	.word	0x00000000
        /*0140*/ 	.short	0x0006
        /*0142*/ 	.short	0x002c
        /*0144*/ 	.byte	0x00, 0xf0, 0x11, 0x00


	//----- nvinfo : EIATTR_KPARAM_INFO
	.align		4
.L_48:
        /*0148*/ 	.byte	0x04, 0x17
        /*014a*/ 	.short	(.L_50 - .L_49)
.L_49:
        /*014c*/ 	.word	0x00000000
        /*0150*/ 	.short	0x0005
        /*0152*/ 	.short	0x0028
        /*0154*/ 	.byte	0x00, 0xf0, 0x11, 0x00


	//----- nvinfo : EIATTR_KPARAM_INFO
	.align		4
.L_50:
        /*0158*/ 	.byte	0x04, 0x17
        /*015a*/ 	.short	(.L_52 - .L_51)
.L_51:
        /*015c*/ 	.word	0x00000000
        /*0160*/ 	.short	0x0004
        /*0162*/ 	.short	0x0020
        /*0164*/ 	.byte	0x00, 0xf4, 0x21, 0x00


	//----- nvinfo : EIATTR_KPARAM_INFO
	.align		4
.L_52:
        /*0168*/ 	.byte	0x04, 0x17
        /*016a*/ 	.short	(.L_54 - .L_53)
.L_53:
        /*016c*/ 	.word	0x00000000
        /*0170*/ 	.short	0x0003
        /*0172*/ 	.short	0x0018
        /*0174*/ 	.byte	0x00, 0xf4, 0x21, 0x00


	//----- nvinfo : EIATTR_KPARAM_INFO
	.align		4
.L_54:
        /*0178*/ 	.byte	0x04, 0x17
        /*017a*/ 	.short	(.L_56 - .L_55)
.L_55:
        /*017c*/ 	.word	0x00000000
        /*0180*/ 	.short	0x0002
        /*0182*/ 	.short	0x0010
        /*0184*/ 	.byte	0x00, 0xf4, 0x21, 0x00


	//----- nvinfo : EIATTR_KPARAM_INFO
	.align		4
.L_56:
        /*0188*/ 	.byte	0x04, 0x17
        /*018a*/ 	.short	(.L_58 - .L_57)
.L_57:
        /*018c*/ 	.word	0x00000000
        /*0190*/ 	.short	0x0001
        /*0192*/ 	.short	0x0008
        /*0194*/ 	.byte	0x00, 0xf4, 0x21, 0x00


	//----- nvinfo : EIATTR_KPARAM_INFO
	.align		4
.L_58:
        /*0198*/ 	.byte	0x04, 0x17
        /*019a*/ 	.short	(.L_60 - .L_59)
.L_59:
        /*019c*/ 	.word	0x00000000
        /*01a0*/ 	.short	0x0000
        /*01a2*/ 	.short	0x0000
        /*01a4*/ 	.byte	0x00, 0xf4, 0x21, 0x00


	//----- nvinfo : EIATTR_SPARSE_MMA_MASK
	.align		4
.L_60:
        /*01a8*/ 	.byte	0x03, 0x50
        /*01aa*/ 	.short	0x0000


	//----- nvinfo : EIATTR_MAXREG_COUNT
	.align		4
        /*01ac*/ 	.byte	0x03, 0x1b
        /*01ae*/ 	.short	0x00ff


	//----- nvinfo : EIATTR_NUM_BARRIERS
	.align		4
        /*01b0*/ 	.byte	0x02, 0x4c
        /*01b2*/ 	.byte	0x01
	.zero		1


	//----- nvinfo : EIATTR_MERCURY_ISA_VERSION
	.align		4
        /*01b4*/ 	.byte	0x03, 0x5f
        /*01b6*/ 	.short	0x0101


	//----- nvinfo : EIATTR_COOP_GROUP_MASK_REGIDS
	.align		4
        /*01b8*/ 	.byte	0x04, 0x29
        /*01ba*/ 	.short	(.L_62 - .L_61)


	//   ....[0]....
.L_61:
        /*01bc*/ 	.word	0xffffffff


	//   ....[1]....
        /*01c0*/ 	.word	0xffffffff


	//   ....[2]....
        /*01c4*/ 	.word	0xffffffff


	//   ....[3]....
        /*01c8*/ 	.word	0xffffffff


	//   ....[4]....
        /*01cc*/ 	.word	0xffffffff


	//   ....[5]....
        /*01d0*/ 	.word	0xffffffff


	//   ....[6]....
        /*01d4*/ 	.word	0xffffffff


	//   ....[7]....
        /*01d8*/ 	.word	0xffffffff


	//   ....[8]....
        /*01dc*/ 	.word	0xffffffff


	//   ....[9]....
        /*01e0*/ 	.word	0xffffffff


	//   ....[10]....
        /*01e4*/ 	.word	0xffffffff


	//   ....[11]....
        /*01e8*/ 	.word	0xffffffff


	//----- nvinfo : EIATTR_COOP_GROUP_INSTR_OFFSETS
	.align		4
.L_62:
        /*01ec*/ 	.byte	0x04, 0x28
        /*01ee*/ 	.short	(.L_64 - .L_63)


	//   ....[0]....
.L_63:
        /*01f0*/ 	.word	0x000017b0


	//   ....[1]....
        /*01f4*/ 	.word	0x00001910


	//   ....[2]....
        /*01f8*/ 	.word	0x00001930


	//   ....[3]....
        /*01fc*/ 	.word	0x00001950


	//   ....[4]....
        /*0200*/ 	.word	0x00001ea0


	//   ....[5]....
        /*0204*/ 	.word	0x00001ed0


	//   ....[6]....
        /*0208*/ 	.word	0x00001ef0


	//   ....[7]....
        /*020c*/ 	.word	0x00001f00


	//   ....[8]....
        /*0210*/ 	.word	0x000020a0


	//   ....[9]....
        /*0214*/ 	.word	0x000020b0


	//   ....[10]....
        /*0218*/ 	.word	0x00002110


	//   ....[11]....
        /*021c*/ 	.word	0x00002130


	//----- nvinfo : EIATTR_EXIT_INSTR_OFFSETS
	.align		4
.L_64:
        /*0220*/ 	.byte	0x04, 0x1c
        /*0222*/ 	.short	(.L_66 - .L_65)


	//   ....[0]....
.L_65:
        /*0224*/ 	.word	0x00003510


	//   ....[1]....
        /*0228*/ 	.word	0x00003540


	//----- nvinfo : EIATTR_REQNTID
	.align		4
.L_66:
        /*022c*/ 	.byte	0x04, 0x10
        /*022e*/ 	.short	(.L_68 - .L_67)
.L_67:
        /*0230*/ 	.word	0x00000080
        /*0234*/ 	.word	0x00000001
        /*0238*/ 	.word	0x00000001


	//----- nvinfo : EIATTR_CBANK_PARAM_SIZE
	.align		4
.L_68:
        /*023c*/ 	.byte	0x03, 0x19
        /*023e*/ 	.short	0x0088


	//----- nvinfo : EIATTR_PARAM_CBANK
	.align		4
        /*0240*/ 	.byte	0x04, 0x0a
        /*0242*/ 	.short	(.L_70 - .L_69)
	.align		4
.L_69:
        /*0244*/ 	.word	index@(.nv.constant0.attn_fwd)
        /*0248*/ 	.short	0x0210
        /*024a*/ 	.short	0x0088


	//----- nvinfo : EIATTR_SW_WAR
	.align		4
.L_70:
        /*024c*/ 	.byte	0x04, 0x36
        /*024e*/ 	.short	(.L_72 - .L_71)
.L_71:
        /*0250*/ 	.word	0x00000008
.L_72:


//--------------------- .nv.callgraph             --------------------------
	.section	.nv.callgraph,"",@"SHT_CUDA_CALLGRAPH"
	.align	4
	.sectionentsize	8
	.align		4
        /*0000*/ 	.word	0x00000000
	.align		4
        /*0004*/ 	.word	0xffffffff
	.align		4
        /*0008*/ 	.word	0x00000000
	.align		4
        /*000c*/ 	.word	0xfffffffe
	.align		4
        /*0010*/ 	.word	0x00000000
	.align		4
        /*0014*/ 	.word	0xfffffffd
	.align		4
        /*0018*/ 	.word	0x00000000
	.align		4
        /*001c*/ 	.word	0xfffffffc


//--------------------- .nv.constant4             --------------------------
	.section	.nv.constant4,"a",@progbits
	.align	8
	.align		8
.nv.constant4:
        /*0000*/ 	.dword	_$_str


//--------------------- .text.attn_fwd            --------------------------
	.section	.text.attn_fwd,"ax",@progbits
	.align	128
        .global         attn_fwd
        .type           attn_fwd,@function
        .size           attn_fwd,(.L_x_3 - attn_fwd)
        .other          attn_fwd,@"STO_CUDA_ENTRY STV_DEFAULT"
attn_fwd:
.text.attn_fwd:
[----:B------:R-:W0:Y:S01]  /*0000*/  LDC R1, c[0x0][0x28] ;  /* 0x00000a00ff017b82 */ /* 0x000e220000000800 */
[----:B------:R-:W1:Y:S07]  /*0010*/  S2R R7, SR_CTAID.X ;  /* 0x0000000000077919 */ /* 0x000e6e0000002500 */
[----:B------:R-:W2:Y:S01]  /*0020*/  S2UR UR12, SR_CTAID.Y ;  /* 0x00000000000c79c3 */ /* 0x000ea20000002600 */
[----:B------:R-:W-:Y:S01]  /*0030*/  ULDC.64 UR4, c[0x0][0x240] ;  /* 0x0000900000047ab9 */ /* 0x000fe20000000a00 */
[----:B------:R-:W-:Y:S01]  /*0040*/  ULDC.64 UR16, c[0x0][0x208] ;  /* 0x0000820000107ab9 */ /* 0x000fe20000000a00 */
[----:B------:R-:W3:Y:S05]  /*0050*/  S2R R6, SR_TID.X ;  /* 0x0000000000067919 */ /* 0x000eea0000002100 */
[----:B------:R-:W4:Y:S08]  /*0060*/  LDC.64 R30, c[0x0][0x210] ;  /* 0x00008400ff1e7b82 */ /* 0x000f300000000a00 */
[----:B------:R-:W5:Y:S01]  /*0070*/  LDC R33, c[0x0][0x248] ;  /* 0x00009200ff217b82 */ /* 0x000f620000000800 */
[----:B--2---:R-:W-:Y:S01]  /*0080*/  UIMAD UR4, UR12, UR4, URZ ;  /* 0x000000040c0472a4 */ /* 0x004fe2000f8e023f */
[----:B-1----:R-:W-:Y:S01]  /*0090*/  IMAD.SHL.U32 R7, R7, 0x40, RZ ;  /* 0x0000004007077824 */ /* 0x002fe200078e00ff */
[----:B---3--:R-:W-:-:S04]  /*00a0*/  SHF.R.U32.HI R0, RZ, 0x6, R6 ;  /* 0x00000006ff007819 */ /* 0x008fc80000011606 */
[----:B------:R-:W-:Y:S02]  /*00b0*/  LOP3.LUT R5, R7, 0x3f, R6, 0xf8, !PT ;  /* 0x0000003f07057812 */ /* 0x000fe400078ef806 */
[----:B------:R-:W-:-:S03]  /*00c0*/  SGXT.U32 R0, R0, 0x1 ;  /* 0x000000010000781a */ /* 0x000fc60000000000 */
[----:B------:R-:W-:Y:S01]  /*00d0*/  IMAD R3, R5, UR5, RZ ;  /* 0x0000000505037c24 */ /* 0x000fe2000f8e02ff */
[----:B------:R-:W-:Y:S01]  /*00e0*/  USHF.R.S32.HI UR5, URZ, 0x1f, UR4 ;  /* 0x0000001f3f057899 */ /* 0x000fe20008011404 */
[----:B-----5:R-:W-:-:S03]  /*00f0*/  IMAD R4, R0, R33, RZ ;  /* 0x0000002100047224 */ /* 0x020fc600078e02ff */
[----:B----4-:R-:W-:Y:S01]  /*0100*/  IADD3 R29, P0, P1, R3, UR4, R30 ;  /* 0x00000004031d7c10 */ /* 0x010fe2000f91e01e */
[----:B------:R-:W-:Y:S01]  /*0110*/  IMAD R9, R33, 0x2, R4 ;  /* 0x0000000221097824 */ /* 0x000fe200078e0204 */
[----:B------:R-:W-:Y:S02]  /*0120*/  SHF.R.S32.HI R2, RZ, 0x1f, R3 ;  /* 0x0000001fff027819 */ /* 0x000fe40000011403 */
[----:B------:R-:W-:Y:S02]  /*0130*/  LEA.HI R3, R6, 0xe, RZ, 0x1a ;  /* 0x0000000e06037811 */ /* 0x000fe400078fd0ff */
[----:B------:R-:W-:Y:S02]  /*0140*/  IADD3.X R31, R2, UR5, R31, P0, P1 ;  /* 0x00000005021f7c10 */ /* 0x000fe400087e241f */
[----:B------:R-:W-:Y:S01]  /*0150*/  IADD3 R2, P0, R4, R29, RZ ;  /* 0x0000001d04027210 */ /* 0x000fe20007f1e0ff */
[----:B------:R-:W-:Y:S01]  /*0160*/  IMAD R10, R3, R33, RZ ;  /* 0x00000021030a7224 */ /* 0x000fe200078e02ff */
[----:B------:R-:W-:-:S02]  /*0170*/  IADD3 R8, P1, R9, R29, RZ ;  /* 0x0000001d09087210 */ /* 0x000fc40007f3e0ff */
[----:B------:R-:W-:Y:S01]  /*0180*/  LEA.HI.X.SX32 R3, R4, R31, 0x1, P0 ;  /* 0x0000001f04037211 */ /* 0x000fe200000f0eff */
[----:B------:R-:W-:Y:S01]  /*0190*/  IMAD R4, R33, 0x2, R9 ;  /* 0x0000000221047824 */ /* 0x000fe200078e0209 */
[C---:B------:R-:W-:Y:S02]  /*01a0*/  IADD3 R16, P0, R10.reuse, R29, RZ ;  /* 0x0000001d0a107210 */ /* 0x040fe40007f1e0ff */
[-C--:B------:R-:W-:Y:S01]  /*01b0*/  LEA.HI.X.SX32 R9, R9, R31.reuse, 0x1, P1 ;  /* 0x0000001f09097211 */ /* 0x080fe200008f0eff */
[----:B------:R1:W2:Y:S01]  /*01c0*/  LDG.E.U8 R20, desc[UR16][R2.64] ;  /* 0x0000001002147981 */ /* 0x0002a2000c1e1100 */
[----:B------:R-:W-:Y:S01]  /*01d0*/  LEA.HI.X.SX32 R17, R10, R31, 0x1, P0 ;  /* 0x0000001f0a117211 */ /* 0x000fe200000f0eff */
[C---:B------:R-:W-:Y:S01]  /*01e0*/  IMAD R13, R33.reuse, 0x2, R4 ;  /* 0x00000002210d7824 */ /* 0x040fe200078e0204 */
[C---:B------:R-:W-:Y:S01]  /*01f0*/  IADD3 R10, P0, R4.reuse, R29, RZ ;  /* 0x0000001d040a7210 */ /* 0x040fe20007f1e0ff */
[----:B------:R3:W4:Y:S03]  /*0200*/  LDG.E.U8 R21, desc[UR16][R8.64] ;  /* 0x0000001008157981 */ /* 0x000726000c1e1100 */
[----:B------:R-:W-:Y:S01]  /*0210*/  LEA.HI.X.SX32 R11, R4, R31, 0x1, P0 ;  /* 0x0000001f040b7211 */ /* 0x000fe200000f0eff */
[----:B------:R-:W-:Y:S01]  /*0220*/  IMAD R4, R33, 0x2, R13 ;  /* 0x0000000221047824 */ /* 0x000fe200078e020d */
[----:B------:R-:W-:Y:S01]  /*0230*/  IADD3 R12, P0, R13, R29, RZ ;  /* 0x0000001d0d0c7210 */ /* 0x000fe20007f1e0ff */
[----:B------:R5:W4:Y:S02]  /*0240*/  LDG.E.U8 R27, desc[UR16][R16.64] ;  /* 0x00000010101b7981 */ /* 0x000b24000c1e1100 */
[----:B------:R-:W-:Y:S01]  /*0250*/  IMAD R15, R33, 0x2, R4 ;  /* 0x00000002210f7824 */ /* 0x000fe200078e0204 */
[----:B------:R-:W-:Y:S01]  /*0260*/  LEA.HI.X.SX32 R13, R13, R31, 0x1, P0 ;  /* 0x0000001f0d0d7211 */ /* 0x000fe200000f0eff */
[----:B------:R0:W4:Y:S01]  /*0270*/  LDG.E.U8 R22, desc[UR16][R10.64] ;  /* 0x000000100a167981 */ /* 0x000122000c1e1100 */
[CC--:B-1----:R-:W-:Y:S01]  /*0280*/  IADD3 R2, P0, R4.reuse, R29.reuse, RZ ;  /* 0x0000001d04027210 */ /* 0x0c2fe20007f1e0ff */
[----:B------:R-:W-:Y:S01]  /*0290*/  IMAD R18, R33, 0x2, R15 ;  /* 0x0000000221127824 */ /* 0x000fe200078e020f */
[----:B------:R-:W-:Y:S01]  /*02a0*/  IADD3 R14, P1, R15, R29, RZ ;  /* 0x0000001d0f0e7210 */ /* 0x000fe20007f3e0ff */
[----:B------:R1:W4:Y:S01]  /*02b0*/  LDG.E.U8 R23, desc[UR16][R12.64] ;  /* 0x000000100c177981 */ /* 0x000322000c1e1100 */
[----:B------:R-:W-:Y:S01]  /*02c0*/  LEA.HI.X.SX32 R3, R4, R31, 0x1, P0 ;  /* 0x0000001f04037211 */ /* 0x000fe200000f0eff */
[----:B------:R-:W-:Y:S01]  /*02d0*/  IMAD R4, R33, 0x4, R18 ;  /* 0x0000000421047824 */ /* 0x000fe200078e0212 */
[----:B---3--:R-:W-:-:S03]  /*02e0*/  IADD3 R8, P0, R18, R29, RZ ;  /* 0x0000001d12087210 */ /* 0x008fc60007f1e0ff */
[C---:B-----5:R-:W-:Y:S01]  /*02f0*/  IMAD R17, R33.reuse, 0x2, R4 ;  /* 0x0000000221117824 */ /* 0x060fe200078e0204 */
[----:B------:R-:W-:Y:S01]  /*0300*/  LEA.HI.X.SX32 R9, R18, R31, 0x1, P0 ;  /* 0x0000001f12097211 */ /* 0x000fe200000f0eff */
[----:B------:R3:W5:Y:S01]  /*0310*/  LDG.E.U8 R24, desc[UR16][R2.64] ;  /* 0x0000001002187981 */ /* 0x000762000c1e1100 */
[C---:B0-----:R-:W-:Y:S01]  /*0320*/  IADD3 R10, P0, R4.reuse, R29, RZ ;  /* 0x0000001d040a7210 */ /* 0x041fe20007f1e0ff */
[----:B-1----:R-:W-:Y:S01]  /*0330*/  IMAD R12, R33, 0x2, R17 ;  /* 0x00000002210c7824 */ /* 0x002fe200078e0211 */
[-C--:B------:R-:W-:Y:S01]  /*0340*/  LEA.HI.X.SX32 R15, R15, R31.reuse, 0x1, P1 ;  /* 0x0000001f0f0f7211 */ /* 0x080fe200008f0eff */
[----:B------:R-:W5:Y:S01]  /*0350*/  LDG.E.U8 R26, desc[UR16][R8.64] ;  /* 0x00000010081a7981 */ /* 0x000f62000c1e1100 */
[----:B------:R-:W-:Y:S02]  /*0360*/  LEA.HI.X.SX32 R11, R4, R31, 0x1, P0 ;  /* 0x0000001f040b7211 */ /* 0x000fe400000f0eff */
[----:B------:R-:W-:Y:S01]  /*0370*/  IADD3 R16, P0, R17, R29, RZ ;  /* 0x0000001d11107210 */ /* 0x000fe20007f1e0ff */
[----:B------:R-:W-:Y:S01]  /*0380*/  IMAD R13, R33, 0x2, R12 ;  /* 0x00000002210d7824 */ /* 0x000fe200078e020c */
[----:B------:R-:W-:Y:S01]  /*0390*/  LEA.HI R4, R6, 0x1e, RZ, 0x1a ;  /* 0x0000001e06047811 */ /* 0x000fe200078fd0ff */
[----:B------:R0:W5:Y:S01]  /*03a0*/  LDG.E.U8 R25, desc[UR16][R14.64] ;  /* 0x000000100e197981 */ /* 0x000162000c1e1100 */
[----:B------:R-:W-:-:S02]  /*03b0*/  LEA.HI.X.SX32 R17, R17, R31, 0x1, P0 ;  /* 0x0000001f11117211 */ /* 0x000fc400000f0eff */
[----:B---3--:R-:W-:Y:S01]  /*03c0*/  IADD3 R2, P0, R12, R29, RZ ;  /* 0x0000001d0c027210 */ /* 0x008fe20007f1e0ff */
[----:B------:R-:W-:Y:S01]  /*03d0*/  IMAD R19, R4, R33, RZ ;  /* 0x0000002104137224 */ /* 0x000fe200078e02ff */
[----:B------:R1:W3:Y:S02]  /*03e0*/  LDG.E.U8 R28, desc[UR16][R10.64] ;  /* 0x000000100a1c7981 */ /* 0x0002e4000c1e1100 */
[----:B------:R-:W-:Y:S01]  /*03f0*/  LEA.HI.X.SX32 R3, R12, R31, 0x1, P0 ;  /* 0x0000001f0c037211 */ /* 0x000fe200000f0eff */
[----:B0-----:R-:W-:Y:S01]  /*0400*/  IMAD R14, R33, 0x2, R13 ;  /* 0x00000002210e7824 */ /* 0x001fe200078e020d */
[----:B------:R-:W-:Y:S01]  /*0410*/  IADD3 R12, P0, R13, R29, RZ ;  /* 0x0000001d0d0c7210 */ /* 0x000fe20007f1e0ff */
[----:B------:R-:W3:Y:S02]  /*0420*/  LDG.E.U8 R16, desc[UR16][R16.64] ;  /* 0x0000001010107981 */ /* 0x000ee4000c1e1100 */
[----:B------:R-:W-:Y:S01]  /*0430*/  IMAD R4, R33, 0x2, R14 ;  /* 0x0000000221047824 */ /* 0x000fe200078e020e */
[----:B------:R-:W-:Y:S01]  /*0440*/  LEA.HI.X.SX32 R13, R13, R31, 0x1, P0 ;  /* 0x0000001f0d0d7211 */ /* 0x000fe200000f0eff */
[----:B------:R0:W3:Y:S01]  /*0450*/  LDG.E.U8 R2, desc[UR16][R2.64] ;  /* 0x0000001002027981 */ /* 0x0000e2000c1e1100 */
[CC--:B------:R-:W-:Y:S01]  /*0460*/  IADD3 R8, P0, R14.reuse, R29.reuse, RZ ;  /* 0x0000001d0e087210 */ /* 0x0c0fe20007f1e0ff */
[----:B------:R-:W-:Y:S01]  /*0470*/  IMAD R15, R33, 0x2, R4 ;  /* 0x00000002210f7824 */ /* 0x000fe200078e0204 */
[----:B------:R-:W-:Y:S01]  /*0480*/  IADD3 R18, P2, R19, R29, RZ ;  /* 0x0000001d13127210 */ /* 0x000fe20007f5e0ff */
[----:B------:R-:W3:Y:S01]  /*0490*/  LDG.E.U8 R12, desc[UR16][R12.64] ;  /* 0x000000100c0c7981 */ /* 0x000ee2000c1e1100 */
[----:B------:R-:W-:-:S02]  /*04a0*/  LEA.HI.X.SX32 R9, R14, R31, 0x1, P0 ;  /* 0x0000001f0e097211 */ /* 0x000fc400000f0eff */
[CC--:B-1----:R-:W-:Y:S02]  /*04b0*/  IADD3 R10, P1, R4.reuse, R29.reuse, RZ ;  /* 0x0000001d040a7210 */ /* 0x0c2fe40007f3e0ff */
[----:B------:R-:W-:Y:S01]  /*04c0*/  IADD3 R14, P0, R15, R29, RZ ;  /* 0x0000001d0f0e7210 */ /* 0x000fe20007f1e0ff */
[----:B------:R1:W3:Y:S01]  /*04d0*/  LDG.E.U8 R8, desc[UR16][R8.64] ;  /* 0x0000001008087981 */ /* 0x0002e2000c1e1100 */
[-C--:B------:R-:W-:Y:S02]  /*04e0*/  LEA.HI.X.SX32 R11, R4, R31.reuse, 0x1, P1 ;  /* 0x0000001f040b7211 */ /* 0x080fe400008f0eff */
[-C--:B------:R-:W-:Y:S02]  /*04f0*/  LEA.HI.X.SX32 R19, R19, R31.reuse, 0x1, P2 ;  /* 0x0000001f13137211 */ /* 0x080fe400010f0eff */
[----:B------:R-:W-:Y:S01]  /*0500*/  LEA.HI.X.SX32 R15, R15, R31, 0x1, P0 ;  /* 0x0000001f0f0f7211 */ /* 0x000fe200000f0eff */
[----:B------:R-:W3:Y:S04]  /*0510*/  LDG.E.U8 R10, desc[UR16][R10.64] ;  /* 0x000000100a0a7981 */ /* 0x000ee8000c1e1100 */
[----:B------:R-:W3:Y:S04]  /*0520*/  LDG.E.U8 R14, desc[UR16][R14.64] ;  /* 0x000000100e0e7981 */ /* 0x000ee8000c1e1100 */
[----:B------:R-:W3:Y:S01]  /*0530*/  LDG.E.U8 R18, desc[UR16][R18.64] ;  /* 0x0000001012127981 */ /* 0x000ee2000c1e1100 */
[----:B------:R-:W1:Y:S01]  /*0540*/  S2UR UR7, SR_CgaCtaId ;  /* 0x00000000000779c3 */ /* 0x000e620000008800 */
[----:B0-----:R-:W-:Y:S01]  /*0550*/  IMAD.SHL.U32 R3, R6, 0x20, RZ ;  /* 0x0000002006037824 */ /* 0x001fe200078e00ff */
[----:B------:R-:W-:-:S04]  /*0560*/  SHF.R.S32.HI R4, RZ, 0x2, R6 ;  /* 0x00000002ff047819 */ /* 0x000fc80000011406 */
[----:B------:R-:W-:Y:S02]  /*0570*/  LOP3.LUT R3, R3, 0x760, RZ, 0xc0, !PT ;  /* 0x0000076003037812 */ /* 0x000fe400078ec0ff */
[----:B------:R-:W-:-:S04]  /*0580*/  SGXT R4, R4, 0x1 ;  /* 0x000000010404781a */ /* 0x000fc80000000200 */
[----:B------:R-:W-:Y:S01]  /*0590*/  LOP3.LUT R3, R3, 0x90, R4, 0xf8, !PT ;  /* 0x0000009003037812 */ /* 0x000fe200078ef804 */
[----:B------:R-:W-:Y:S01]  /*05a0*/  VIADD R4, R7, 0x40 ;  /* 0x0000004007047836 */ /* 0x000fe20000000000 */
[----:B------:R-:W-:-:S04]  /*05b0*/  UMOV UR4, 0x400 ;  /* 0x0000040000047882 */ /* 0x000fc80000000000 */
[----:B------:R-:W-:Y:S02]  /*05c0*/  ISETP.GE.AND P0, PT, R4, 0x1, PT ;  /* 0x000000010400780c */ /* 0x000fe40003f06270 */
[----:B------:R-:W-:Y:S01]  /*05d0*/  LOP3.LUT R3, R3, R0, RZ, 0xfc, !PT ;  /* 0x0000000003037212 */ /* 0x000fe200078efcff */
[----:B-1----:R-:W-:-:S03]  /*05e0*/  ULEA UR7, UR7, UR4, 0x18 ;  /* 0x0000000407077291 */ /* 0x002fc6000f8ec03f */
[----:B------:R-:W-:Y:S01]  /*05f0*/  LOP3.LUT R9, R3, 0x10, RZ, 0x3c, !PT ;  /* 0x0000001003097812 */ /* 0x000fe200078e3cff */
[----:B------:R-:W-:Y:S01]  /*0600*/  IMAD.MOV.U32 R31, RZ, RZ, -0x800000 ;  /* 0xff800000ff1f7424 */ /* 0x000fe200078e00ff */
[----:B------:R-:W-:Y:S01]  /*0610*/  CS2R R40, SRZ ;  /* 0x0000000000287805 */ /* 0x000fe2000001ff00 */
[----:B------:R-:W-:Y:S01]  /*0620*/  IMAD.MOV.U32 R88, RZ, RZ, 0x3f800000 ;  /* 0x3f800000ff587424 */ /* 0x000fe200078e00ff */
[----:B------:R-:W-:Y:S01]  /*0630*/  CS2R R42, SRZ ;  /* 0x00000000002a7805 */ /* 0x000fe2000001ff00 */
[----:B------:R-:W-:Y:S01]  /*0640*/  IMAD.MOV.U32 R87, RZ, RZ, 0x3f800000 ;  /* 0x3f800000ff577424 */ /* 0x000fe200078e00ff */
[----:B------:R-:W-:Y:S01]  /*0650*/  CS2R R44, SRZ ;  /* 0x00000000002c7805 */ /* 0x000fe2000001ff00 */
[----:B------:R-:W-:Y:S01]  /*0660*/  IMAD.MOV.U32 R29, RZ, RZ, -0x800000 ;  /* 0xff800000ff1d7424 */ /* 0x000fe200078e00ff */
[----:B------:R-:W-:Y:S02]  /*0670*/  CS2R R46, SRZ ;  /* 0x00000000002e7805 */ /* 0x000fe4000001ff00 */
[----:B------:R-:W-:-:S02]  /*0680*/  CS2R R48, SRZ ;  /* 0x0000000000307805 */ /* 0x000fc4000001ff00 */
[----:B------:R-:W-:Y:S02]  /*0690*/  CS2R R50, SRZ ;  /* 0x0000000000327805 */ /* 0x000fe4000001ff00 */
[----:B------:R-:W-:Y:S02]  /*06a0*/  CS2R R52, SRZ ;  /* 0x0000000000347805 */ /* 0x000fe4000001ff00 */
[----:B------:R-:W-:Y:S01]  /*06b0*/  CS2R R54, SRZ ;  /* 0x0000000000367805 */ /* 0x000fe2000001ff00 */
[C---:B------:R-:W-:Y:S01]  /*06c0*/  IMAD.SHL.U32 R13, R6.reuse, 0x2, RZ ;  /* 0x00000002060d7824 */ /* 0x040fe200078e00ff */
[----:B--2---:R-:W-:Y:S04]  /*06d0*/  STS.U8 [R3+UR7], R20 ;  /* 0x0000001403007988 */ /* 0x004fe80008000007 */
[----:B----4-:R-:W-:Y:S04]  /*06e0*/  STS.U8 [R3+UR7+0x2], R21 ;  /* 0x0000021503007988 */ /* 0x010fe80008000007 */
[----:B------:R-:W-:Y:S04]  /*06f0*/  STS.U8 [R3+UR7+0xe], R27 ;  /* 0x00000e1b03007988 */ /* 0x000fe80008000007 */
[----:B------:R-:W-:Y:S04]  /*0700*/  STS.U8 [R3+UR7+0x4], R22 ;  /* 0x0000041603007988 */ /* 0x000fe80008000007 */
[----:B------:R-:W-:Y:S04]  /*0710*/  STS.U8 [R3+UR7+0x6], R23 ;  /* 0x0000061703007988 */ /* 0x000fe80008000007 */
[----:B-----5:R-:W-:Y:S04]  /*0720*/  STS.U8 [R3+UR7+0x8], R24 ;  /* 0x0000081803007988 */ /* 0x020fe80008000007 */
[----:B------:R-:W-:Y:S04]  /*0730*/  STS.U8 [R3+UR7+0xc], R26 ;  /* 0x00000c1a03007988 */ /* 0x000fe80008000007 */
[----:B------:R0:W-:Y:S04]  /*0740*/  STS.U8 [R3+UR7+0xa], R25 ;  /* 0x00000a1903007988 */ /* 0x0001e80008000007 */
[----:B---3--:R1:W-:Y:S04]  /*0750*/  STS.U8 [R9+UR7], R28 ;  /* 0x0000001c09007988 */ /* 0x0083e80008000007 */
[----:B------:R1:W-:Y:S01]  /*0760*/  STS.U8 [R9+UR7+0x2], R16 ;  /* 0x0000021009007988 */ /* 0x0003e20008000007 */
[----:B0-----:R-:W-:-:S03]  /*0770*/  LOP3.LUT R3, R6, 0x7f, RZ, 0xc0, !PT ;  /* 0x0000007f06037812 */ /* 0x001fc600078ec0ff */
[----:B------:R1:W-:Y:S04]  /*0780*/  STS.U8 [R9+UR7+0x4], R2 ;  /* 0x0000040209007988 */ /* 0x0003e80008000007 */
[----:B------:R1:W-:Y:S04]  /*0790*/  STS.U8 [R9+UR7+0x6], R12 ;  /* 0x0000060c09007988 */ /* 0x0003e80008000007 */
[----:B------:R1:W-:Y:S04]  /*07a0*/  STS.U8 [R9+UR7+0x8], R8 ;  /* 0x0000080809007988 */ /* 0x0003e80008000007 */
[----:B------:R1:W-:Y:S04]  /*07b0*/  STS.U8 [R9+UR7+0xa], R10 ;  /* 0x00000a0a09007988 */ /* 0x0003e80008000007 */
[----:B------:R1:W-:Y:S04]  /*07c0*/  STS.U8 [R9+UR7+0xc], R14 ;  /* 0x00000c0e09007988 */ /* 0x0003e80008000007 */
[----:B------:R1:W-:Y:S01]  /*07d0*/  STS.U8 [R9+UR7+0xe], R18 ;  /* 0x00000e1209007988 */ /* 0x0003e20008000007 */
[----:B------:R-:W-:Y:S05]  /*07e0*/  @!P0 BRA `(.L_x_0) ;  /* 0x0000001800888947 */ /* 0x000fea0003800000 */
[C---:B-1----:R-:W-:Y:S01]  /*07f0*/  LOP3.LUT R2, R6.reuse, 0x1, RZ, 0xc0, !PT ;  /* 0x0000000106027812 */ /* 0x042fe200078ec0ff */
[----:B------:R-:W0:Y:S01]  /*0800*/  LDC.64 R62, c[0x0][0x250] ;  /* 0x00009400ff3e7b82 */ /* 0x000e220000000a00 */
[C---:B------:R-:W-:Y:S01]  /*0810*/  LOP3.LUT R9, R6.reuse, 0x1c, RZ, 0xc0, !PT ;  /* 0x0000001c06097812 */ /* 0x040fe200078ec0ff */
[----:B------:R-:W-:Y:S01]  /*0820*/  ULDC UR5, c[0x0][0x258] ;  /* 0x0000960000057ab9 */ /* 0x000fe20000000800 */
[----:B------:R-:W-:Y:S01]  /*0830*/  LOP3.LUT R0, R6, 0x60, RZ, 0xc0, !PT ;  /* 0x0000006006007812 */ /* 0x000fe200078ec0ff */
[----:B------:R-:W-:Y:S01]  /*0840*/  ULDC.64 UR14, c[0x0][0x260] ;  /* 0x00009800000e7ab9 */ /* 0x000fe20000000a00 */
[--C-:B------:R-:W-:Y:S01]  /*0850*/  SHF.R.U32.HI R8, RZ, 0x1, R6.reuse ;  /* 0x00000001ff087819 */ /* 0x100fe20000011606 */
[----:B------:R-:W-:Y:S01]  /*0860*/  IMAD R9, R2, 0x2, R9 ;  /* 0x0000000202097824 */ /* 0x000fe200078e0209 */
[----:B------:R-:W-:Y:S01]  /*0870*/  SHF.R.U32.HI R2, RZ, 0x2, R6 ;  /* 0x00000002ff027819 */ /* 0x000fe20000011606 */
[----:B------:R-:W1:Y:S01]  /*0880*/  LDC R14, c[0x0][0x268] ;  /* 0x00009a00ff0e7b82 */ /* 0x000e620000000800 */
[----:B------:R-:W-:Y:S01]  /*0890*/  SHF.R.U32.HI R0, RZ, 0x1, R0 ;  /* 0x00000001ff007819 */ /* 0x000fe20000011600 */
[----:B------:R-:W-:Y:S01]  /*08a0*/  UIMAD UR4, UR12, UR14, URZ ;  /* 0x0000000e0c0472a4 */ /* 0x000fe2000f8e023f */
[----:B------:R-:W-:Y:S01]  /*08b0*/  SGXT.U32 R2, R2, 0x3 ;  /* 0x000000030202781a */ /* 0x000fe20000000000 */
[----:B------:R-:W-:Y:S01]  /*08c0*/  ULDC.64 UR8, c[0x0][0x218] ;  /* 0x0000860000087ab9 */ /* 0x000fe20000000a00 */
[----:B------:R-:W-:Y:S01]  /*08d0*/  SGXT.U32 R8, R8, 0x1 ;  /* 0x000000010808781a */ /* 0x000fe20000000000 */
[----:B------:R-:W-:Y:S01]  /*08e0*/  IMAD.MOV.U32 R88, RZ, RZ, 0x3f800000 ;  /* 0x3f800000ff587424 */ /* 0x000fe200078e00ff */
[----:B------:R-:W-:Y:S01]  /*08f0*/  LOP3.LUT R2, R7, R0, R2, 0xfe, !PT ;  /* 0x0000000007027212 */ /* 0x000fe200078efe02 */
[----:B------:R-:W2:Y:S01]  /*0900*/  LDC.64 R18, c[0x0][0x220] ;  /* 0x00008800ff127b82 */ /* 0x000ea20000000a00 */
[----:B------:R-:W-:Y:S01]  /*0910*/  LOP3.LUT R0, R9, R8, RZ, 0xfc, !PT ;  /* 0x0000000809007212 */ /* 0x000fe200078efcff */
[----:B------:R-:W-:Y:S01]  /*0920*/  IMAD.MOV.U32 R89, RZ, RZ, -0x800000 ;  /* 0xff800000ff597424 */ /* 0x000fe200078e00ff */
[----:B------:R-:W-:Y:S01]  /*0930*/  SHF.R.U32.HI R8, RZ, 0x5, R6 ;  /* 0x00000005ff087819 */ /* 0x000fe20000011606 */
[----:B------:R-:W-:Y:S01]  /*0940*/  IMAD.MOV.U32 R87, RZ, RZ, 0x3f800000 ;  /* 0x3f800000ff577424 */ /* 0x000fe200078e00ff */
[----:B------:R-:W-:-:S02]  /*0950*/  LOP3.LUT P0, RZ, R6, 0x2, RZ, 0xc0, !PT ;  /* 0x0000000206ff7812 */ /* 0x000fc4000780c0ff */
[----:B------:R-:W-:Y:S02]  /*0960*/  CS2R R40, SRZ ;  /* 0x0000000000287805 */ /* 0x000fe4000001ff00 */
[----:B------:R-:W-:Y:S01]  /*0970*/  LOP3.LUT P6, RZ, R6, 0x1, RZ, 0xc0, !PT ;  /* 0x0000000106ff7812 */ /* 0x000fe200078cc0ff */
[----:B0-----:R-:W-:Y:S01]  /*0980*/  IMAD R62, R62, UR12, RZ ;  /* 0x0000000c3e3e7c24 */ /* 0x001fe2000f8e02ff */
[----:B------:R-:W-:Y:S02]  /*0990*/  LOP3.LUT R7, R6, 0x1f, RZ, 0xc0, !PT ;  /* 0x0000001f06077812 */ /* 0x000fe400078ec0ff */
[----:B------:R-:W-:Y:S02]  /*09a0*/  CS2R R42, SRZ ;  /* 0x00000000002a7805 */ /* 0x000fe4000001ff00 */
[----:B------:R-:W-:Y:S02]  /*09b0*/  SGXT.U32 R6, R8, 0x2 ;  /* 0x000000020806781a */ /* 0x000fe40000000000 */
[----:B------:R-:W-:-:S02]  /*09c0*/  CS2R R44, SRZ ;  /* 0x00000000002c7805 */ /* 0x000fc4000001ff00 */
[----:B------:R-:W-:Y:S01]  /*09d0*/  LOP3.LUT R13, R13, 0x6, RZ, 0xc0, !PT ;  /* 0x000000060d0d7812 */ /* 0x000fe200078ec0ff */
[----:B------:R-:W-:Y:S01]  /*09e0*/  IMAD R9, R7, UR5, RZ ;  /* 0x0000000507097c24 */ /* 0x000fe2000f8e02ff */
[----:B------:R-:W-:Y:S01]  /*09f0*/  USHF.R.S32.HI UR5, URZ, 0x1f, UR4 ;  /* 0x0000001f3f057899 */ /* 0x000fe20008011404 */
[C---:B------:R-:W-:Y:S01]  /*0a00*/  IMAD R56, R6.reuse, R63, RZ ;  /* 0x0000003f06387224 */ /* 0x040fe200078e02ff */
[----:B------:R-:W-:Y:S01]  /*0a10*/  LOP3.LUT R12, R3, 0x10, RZ, 0x3c, !PT ;  /* 0x00000010030c7812 */ /* 0x000fe200078e3cff */
[----:B-1----:R-:W-:Y:S01]  /*0a20*/  IMAD R6, R6, R14, RZ ;  /* 0x0000000e06067224 */ /* 0x002fe200078e02ff */
[----:B------:R-:W-:Y:S01]  /*0a30*/  SHF.R.S32.HI R11, RZ, 0x1f, R9 ;  /* 0x0000001fff0b7819 */ /* 0x000fe20000011409 */
[----:B------:R-:W-:Y:S01]  /*0a40*/  IMAD R8, R63, 0x4, R56 ;  /* 0x000000043f087824 */ /* 0x000fe200078e0238 */
[--C-:B------:R-:W-:Y:S01]  /*0a50*/  IADD3 R9, P1, P2, R9, UR8, R62.reuse ;  /* 0x0000000809097c10 */ /* 0x100fe2000fa3e03e */
[----:B------:R-:W-:Y:S01]  /*0a60*/  IMAD R7, R7, UR15, RZ ;  /* 0x0000000f07077c24 */ /* 0x000fe2000f8e02ff */
[----:B------:R-:W-:Y:S01]  /*0a70*/  SHF.R.S32.HI R62, RZ, 0x1f, R62 ;  /* 0x0000001fff3e7819 */ /* 0x000fe2000001143e */
[C---:B------:R-:W-:Y:S01]  /*0a80*/  IMAD R83, R14.reuse, 0x4, R6 ;  /* 0x000000040e537824 */ /* 0x040fe200078e0206 */
[----:B------:R-:W-:Y:S01]  /*0a90*/  USHF.R.U32.HI UR8, URZ, 0x4, UR7 ;  /* 0x000000043f087899 */ /* 0x000fe20008011607 */
[----:B------:R-:W-:Y:S01]  /*0aa0*/  IMAD R58, R63, 0x4, R8 ;  /* 0x000000043f3a7824 */ /* 0x000fe200078e0208 */
[----:B--2---:R-:W-:Y:S01]  /*0ab0*/  IADD3 R18, P3, P4, R7, UR4, R18 ;  /* 0x0000000407127c10 */ /* 0x004fe2000fc7e012 */
[C---:B------:R-:W-:Y:S01]  /*0ac0*/  IMAD R84, R14.reuse, 0x4, R83 ;  /* 0x000000040e547824 */ /* 0x040fe200078e0253 */
[----:B------:R-:W-:Y:S01]  /*0ad0*/  SHF.R.S32.HI R10, RZ, 0x1f, R7 ;  /* 0x0000001fff0a7819 */ /* 0x000fe20000011407 */
[----:B------:R-:W-:Y:S01]  /*0ae0*/  IMAD R60, R63, 0x4, R58 ;  /* 0x000000043f3c7824 */ /* 0x000fe200078e023a */
[----:B------:R-:W-:Y:S01]  /*0af0*/  IADD3.X R11, R11, UR9, R62, P1, P2 ;  /* 0x000000090b0b7c10 */ /* 0x000fe20008fe443e */
[----:B------:R-:W-:Y:S01]  /*0b00*/  IMAD R85, R14, 0x4, R84 ;  /* 0x000000040e557824 */ /* 0x000fe200078e0254 */
[----:B------:R-:W-:Y:S01]  /*0b10*/  IADD3.X R10, R10, UR5, R19, P3, P4 ;  /* 0x000000050a0a7c10 */ /* 0x000fe20009fe8413 */
[C---:B------:R-:W-:Y:S01]  /*0b20*/  IMAD R62, R63.reuse, 0x4, R60 ;  /* 0x000000043f3e7824 */ /* 0x040fe200078e023c */
[-C--:B------:R-:W-:Y:S01]  /*0b30*/  IADD3 R21, P2, R56, R9.reuse, RZ ;  /* 0x0000000938157210 */ /* 0x080fe20007f5e0ff */
[----:B------:R-:W-:Y:S01]  /*0b40*/  IMAD R17, R14, 0x4, R85 ;  /* 0x000000040e117824 */ /* 0x000fe200078e0255 */
[----:B------:R-:W-:Y:S01]  /*0b50*/  IADD3 R23, P3, R8, R9, RZ ;  /* 0x0000000908177210 */ /* 0x000fe20007f7e0ff */
[C---:B------:R-:W-:Y:S01]  /*0b60*/  IMAD R64, R63.reuse, 0x4, R62 ;  /* 0x000000043f407824 */ /* 0x040fe200078e023e */
[-C--:B------:R-:W-:Y:S01]  /*0b70*/  LEA.HI.X.SX32 R56, R56, R11.reuse, 0x1, P2 ;  /* 0x0000000b38387211 */ /* 0x080fe200010f0eff */
[----:B------:R-:W-:Y:S01]  /*0b80*/  IMAD R16, R14, 0x4, R17 ;  /* 0x000000040e107824 */ /* 0x000fe200078e0211 */
[----:B------:R-:W-:Y:S01]  /*0b90*/  LEA.HI.X.SX32 R57, R8, R11, 0x1, P3 ;  /* 0x0000000b08397211 */ /* 0x000fe200018f0eff */
[C---:B------:R-:W-:Y:S01]  /*0ba0*/  IMAD R66, R63.reuse, 0x4, R64 ;  /* 0x000000043f427824 */ /* 0x040fe200078e0240 */
[-C--:B------:R-:W-:Y:S01]  /*0bb0*/  IADD3 R59, P2, R58, R9.reuse, RZ ;  /* 0x000000093a3b7210 */ /* 0x080fe20007f5e0ff */
[----:B------:R-:W-:Y:S01]  /*0bc0*/  IMAD R15, R14, 0x4, R16 ;  /* 0x000000040e0f7824 */ /* 0x000fe200078e0210 */
[----:B------:R-:W-:Y:S01]  /*0bd0*/  IADD3 R61, P3, R60, R9, RZ ;  /* 0x000000093c3d7210 */ /* 0x000fe20007f7e0ff */
[----:B------:R-:W-:Y:S01]  /*0be0*/  IMAD R68, R63, 0x4, R66 ;  /* 0x000000043f447824 */ /* 0x000fe200078e0242 */
[-C--:B------:R-:W-:Y:S01]  /*0bf0*/  LEA.HI.X.SX32 R58, R58, R11.reuse, 0x1, P2 ;  /* 0x0000000b3a3a7211 */ /* 0x080fe200010f0eff */
[----:B------:R-:W-:Y:S01]  /*0c00*/  IMAD R14, R14, 0x4, R15 ;  /* 0x000000040e0e7824 */ /* 0x000fe200078e020f */
[----:B------:R-:W-:Y:S01]  /*0c10*/  LEA.HI.X.SX32 R60, R60, R11, 0x1, P3 ;  /* 0x0000000b3c3c7211 */ /* 0x000fe200018f0eff */
[----:B------:R-:W-:Y:S01]  /*0c20*/  UIADD3 UR4, UR7, 0x800, URZ ;  /* 0x0000080007047890 */ /* 0x000fe2000fffe03f */
[----:B------:R-:W-:Y:S01]  /*0c30*/  IADD3 R22, P1, R6, R18, RZ ;  /* 0x0000001206167210 */ /* 0x000fe20007f3e0ff */
[----:B------:R-:W-:Y:S01]  /*0c40*/  IMAD.MOV.U32 R8, RZ, RZ, RZ ;  /* 0x000000ffff087224 */ /* 0x000fe200078e00ff */
[-C--:B------:R-:W-:Y:S01]  /*0c50*/  IADD3 R65, P2, R62, R9.reuse, RZ ;  /* 0x000000093e417210 */ /* 0x080fe20007f5e0ff */
[----:B------:R-:W-:Y:S01]  /*0c60*/  USHF.R.U32.HI UR4, URZ, 0x4, UR4 ;  /* 0x000000043f047899 */ /* 0x000fe20008011604 */
[----:B------:R-:W-:-:S02]  /*0c70*/  IADD3 R67, P3, R64, R9, RZ ;  /* 0x0000000940437210 */ /* 0x000fc40007f7e0ff */
[----:B------:R-:W-:Y:S02]  /*0c80*/  CS2R R46, SRZ ;  /* 0x00000000002e7805 */ /* 0x000fe4000001ff00 */
[-C--:B------:R-:W-:Y:S02]  /*0c90*/  LEA.HI.X.SX32 R62, R62, R11.reuse, 0x1, P2 ;  /* 0x0000000b3e3e7211 */ /* 0x080fe400010f0eff */
[----:B------:R-:W-:Y:S02]  /*0ca0*/  CS2R R48, SRZ ;  /* 0x0000000000307805 */ /* 0x000fe4000001ff00 */
[----:B------:R-:W-:Y:S02]  /*0cb0*/  LEA.HI.X.SX32 R64, R64, R11, 0x1, P3 ;  /* 0x0000000b40407211 */ /* 0x000fe400018f0eff */
[----:B------:R-:W-:Y:S02]  /*0cc0*/  CS2R R50, SRZ ;  /* 0x0000000000327805 */ /* 0x000fe4000001ff00 */
[----:B------:R-:W-:Y:S01]  /*0cd0*/  LEA.HI.X.SX32 R70, R6, R10, 0x1, P1 ;  /* 0x0000000a06467211 */ /* 0x000fe200008f0eff */
[----:B------:R-:W-:Y:S01]  /*0ce0*/  IMAD.MOV.U32 R6, RZ, RZ, -0x800000 ;  /* 0xff800000ff067424 */ /* 0x000fe200078e00ff */
[----:B------:R-:W-:-:S02]  /*0cf0*/  IADD3 R80, P1, R83, R18, RZ ;  /* 0x0000001253507210 */ /* 0x000fc40007f3e0ff */
[----:B------:R-:W-:Y:S02]  /*0d00*/  CS2R R52, SRZ ;  /* 0x0000000000347805 */ /* 0x000fe4000001ff00 */
[-C--:B------:R-:W-:Y:S02]  /*0d10*/  IADD3 R81, P2, R84, R18.reuse, RZ ;  /* 0x0000001254517210 */ /* 0x080fe40007f5e0ff */
[----:B------:R-:W-:Y:S02]  /*0d20*/  CS2R R54, SRZ ;  /* 0x0000000000367805 */ /* 0x000fe4000001ff00 */
[----:B------:R-:W-:Y:S01]  /*0d30*/  IADD3 R82, P3, R85, R18, RZ ;  /* 0x0000001255527210 */ /* 0x000fe20007f7e0ff */
[----:B------:R-:W-:Y:S01]  /*0d40*/  USGXT.U32 UR10, UR4, 0xe ;  /* 0x0000000e040a789a */ /* 0x000fe20008000000 */
[----:B------:R-:W-:Y:S01]  /*0d50*/  IADD3 R69, P4, R66, R9, RZ ;  /* 0x0000000942457210 */ /* 0x000fe20007f9e0ff */
[----:B------:R-:W-:Y:S01]  /*0d60*/  UMOV UR5, URZ ;  /* 0x0000003f00057c82 */ /* 0x000fe20008000000 */
[-C--:B------:R-:W-:Y:S01]  /*0d70*/  LEA.HI.X.SX32 R83, R83, R10.reuse, 0x1, P1 ;  /* 0x0000000a53537211 */ /* 0x080fe200008f0eff */
[----:B------:R-:W-:Y:S01]  /*0d80*/  UMOV UR6, URZ ;  /* 0x0000003f00067c82 */ /* 0x000fe20008000000 */
[-C--:B------:R-:W-:Y:S01]  /*0d90*/  LEA.HI.X.SX32 R84, R84, R10.reuse, 0x1, P2 ;  /* 0x0000000a54547211 */ /* 0x080fe200010f0eff */
[----:B------:R-:W-:Y:S01]  /*0da0*/  USGXT.U32 UR8, UR8, 0xe ;  /* 0x0000000e0808789a */ /* 0x000fe20008000000 */
[----:B------:R-:W-:Y:S01]  /*0db0*/  LEA.HI.X.SX32 R85, R85, R10, 0x1, P3 ;  /* 0x0000000a55557211 */ /* 0x000fe200018f0eff */
[----:B------:R-:W-:Y:S01]  /*0dc0*/  UMOV UR4, URZ ;  /* 0x0000003f00047c82 */ /* 0x000fe20008000000 */
[----:B------:R-:W-:Y:S01]  /*0dd0*/  LEA.HI.X.SX32 R66, R66, R11, 0x1, P4 ;  /* 0x0000000b42427211 */ /* 0x000fe200020f0eff */
[----:B------:R-:W-:Y:S01]  /*0de0*/  ULDC UR13, c[0x0][0x238] ;  /* 0x00008e00000d7ab9 */ /* 0x000fe20000000800 */
[-C--:B------:R-:W-:Y:S01]  /*0df0*/  IADD3 R86, P1, R17, R18.reuse, RZ ;  /* 0x0000001211567210 */ /* 0x080fe20007f3e0ff */
[----:B------:R-:W-:Y:S01]  /*0e00*/  UMOV UR11, 0xc0000010 ;  /* 0xc0000010000b7882 */ /* 0x000fe20000000000 */
[----:B------:R-:W-:-:S02]  /*0e10*/  IADD3 R20, P2, R16, R18, RZ ;  /* 0x0000001210147210 */ /* 0x000fc40007f5e0ff */
[-C--:B------:R-:W-:Y:S02]  /*0e20*/  IADD3 R19, P3, R15, R18.reuse, RZ ;  /* 0x000000120f137210 */ /* 0x080fe40007f7e0ff */
[----:B------:R-:W-:Y:S02]  /*0e30*/  IADD3 R71, P5, R68, R9, RZ ;  /* 0x0000000944477210 */ /* 0x000fe40007fbe0ff */
[----:B------:R-:W-:Y:S02]  /*0e40*/  IADD3 R18, P4, R14, R18, RZ ;  /* 0x000000120e127210 */ /* 0x000fe40007f9e0ff */
[----:B------:R-:W-:Y:S01]  /*0e50*/  LEA.HI.X.SX32 R68, R68, R11, 0x1, P5 ;  /* 0x0000000b44447211 */ /* 0x000fe200028f0eff */
[----:B------:R-:W-:Y:S01]  /*0e60*/  IMAD.MOV.U32 R11, RZ, RZ, 0x5410 ;  /* 0x00005410ff0b7424 */ /* 0x000fe200078e00ff */
[-C--:B------:R-:W-:Y:S02]  /*0e70*/  LEA.HI.X.SX32 R17, R17, R10.reuse, 0x1, P1 ;  /* 0x0000000a11117211 */ /* 0x080fe400008f0eff */
[----:B------:R-:W-:-:S02]  /*0e80*/  LEA.HI.X.SX32 R16, R16, R10, 0x1, P2 ;  /* 0x0000000a10107211 */ /* 0x000fc400010f0eff */
[-C--:B------:R-:W-:Y:S02]  /*0e90*/  LEA.HI.X.SX32 R15, R15, R10.reuse, 0x1, P3 ;  /* 0x0000000a0f0f7211 */ /* 0x080fe400018f0eff */
[----:B------:R-:W-:Y:S01]  /*0ea0*/  LEA.HI.X.SX32 R14, R14, R10, 0x1, P4 ;  /* 0x0000000a0e0e7211 */ /* 0x000fe200020f0eff */
[----:B------:R-:W-:Y:S01]  /*0eb0*/  IMAD.MOV.U32 R10, RZ, RZ, 0x7632 ;  /* 0x00007632ff0a7424 */ /* 0x000fe200078e00ff */
[----:B------:R-:W-:Y:S02]  /*0ec0*/  SEL R11, R11, 0x1054, !P0 ;  /* 0x000010540b0b7807 */ /* 0x000fe40004000000 */
[----:B------:R-:W-:Y:S02]  /*0ed0*/  LOP3.LUT R9, R2, 0x8, RZ, 0xfc, !PT ;  /* 0x0000000802097812 */ /* 0x000fe400078efcff */
[----:B------:R-:W-:Y:S02]  /*0ee0*/  SEL R10, R10, 0x3276, !P0 ;  /* 0x000032760a0a7807 */ /* 0x000fe40004000000 */
[----:B------:R-:W-:-:S07]  /*0ef0*/  LOP3.LUT R7, R0, 0x1, RZ, 0x3c, !PT ;  /* 0x0000000100077812 */ /* 0x000fce00078e3cff */
.L_x_1:
[----:B------:R-:W-:Y:S02]  /*0f00*/  SHF.R.S32.HI R39, RZ, 0x1f, R8 ;  /* 0x0000001fff277819 */ /* 0x000fe40000011408 */
[C---:B------:R-:W-:Y:S02]  /*0f10*/  IADD3 R24, P0, R8.reuse, R21, RZ ;  /* 0x0000001508187210 */ /* 0x040fe40007f1e0ff */
[----:B------:R-:W-:-:S03]  /*0f20*/  IADD3 R36, P1, R8, R23, RZ ;  /* 0x0000001708247210 */ /* 0x000fc60007f3e0ff */
[C---:B------:R-:W-:Y:S01]  /*0f30*/  IMAD.X R25, R39.reuse, 0x1, R56, P0 ;  /* 0x0000000127197824 */ /* 0x040fe200000e0638 */
[C---:B------:R-:W-:Y:S01]  /*0f40*/  IADD3 R34, P0, R8.reuse, R59, RZ ;  /* 0x0000003b08227210 */ /* 0x040fe20007f1e0ff */
[C---:B------:R-:W-:Y:S01]  /*0f50*/  IMAD.X R37, R39.reuse, 0x1, R57, P1 ;  /* 0x0000000127257824 */ /* 0x040fe200008e0639 */
[C---:B------:R-:W-:Y:S02]  /*0f60*/  IADD3 R32, P1, R8.reuse, R65, RZ ;  /* 0x0000004108207210 */ /* 0x040fe40007f3e0ff */
[C---:B------:R-:W-:Y:S01]  /*0f70*/  IADD3 R26, P2, R8.reuse, R69, RZ ;  /* 0x00000045081a7210 */ /* 0x040fe20007f5e0ff */
[C---:B------:R-:W-:Y:S01]  /*0f80*/  IMAD.X R35, R39.reuse, 0x1, R58, P0 ;  /* 0x0000000127237824 */ /* 0x040fe200000e063a */
[----:B------:R0:W2:Y:S01]  /*0f90*/  LDG.E.U8 R38, desc[UR16][R24.64] ;  /* 0x0000001018267981 */ /* 0x0000a2000c1e1100 */
[C---:B------:R-:W-:Y:S01]  /*0fa0*/  IMAD.X R33, R39.reuse, 0x1, R62, P1 ;  /* 0x0000000127217824 */ /* 0x040fe200008e063e */
[C---:B------:R-:W-:Y:S01]  /*0fb0*/  IADD3 R30, P0, R8.reuse, R61, RZ ;  /* 0x0000003d081e7210 */ /* 0x040fe20007f1e0ff */
[C---:B------:R-:W-:Y:S01]  /*0fc0*/  IMAD.X R27, R39.reuse, 0x1, R66, P2 ;  /* 0x00000001271b7824 */ /* 0x040fe200010e0642 */
[C---:B------:R-:W-:Y:S01]  /*0fd0*/  IADD3 R28, P1, R8.reuse, R67, RZ ;  /* 0x00000043081c7210 */ /* 0x040fe20007f3e0ff */
[----:B------:R-:W3:Y:S04]  /*0fe0*/  LDG.E.U8 R34, desc[UR16][R34.64] ;  /* 0x0000001022227981 */ /* 0x000ee8000c1e1100 */
[----:B------:R1:W4:Y:S01]  /*0ff0*/  LDG.E.U8 R72, desc[UR16][R32.64] ;  /* 0x0000001020487981 */ /* 0x000322000c1e1100 */
[----:B0-----:R-:W-:Y:S01]  /*1000*/  IADD3 R24, P2, R8, R71, RZ ;  /* 0x0000004708187210 */ /* 0x001fe20007f5e0ff */
[----:B------:R-:W-:-:S02]  /*1010*/  IMAD.X R31, R39, 0x1, R60, P0 ;  /* 0x00000001271f7824 */ /* 0x000fc400000e063c */
[C---:B------:R-:W-:Y:S01]  /*1020*/  IMAD.X R29, R39.reuse, 0x1, R64, P1 ;  /* 0x00000001271d7824 */ /* 0x040fe200008e0640 */
[----:B------:R-:W5:Y:S01]  /*1030*/  LDG.E.U8 R26, desc[UR16][R26.64] ;  /* 0x000000101a1a7981 */ /* 0x000f62000c1e1100 */
[----:B------:R-:W-:-:S03]  /*1040*/  IMAD.X R25, R39, 0x1, R68, P2 ;  /* 0x0000000127197824 */ /* 0x000fc600010e0644 */
[----:B------:R-:W5:Y:S04]  /*1050*/  LDG.E.U8 R37, desc[UR16][R36.64] ;  /* 0x0000001024257981 */ /* 0x000f68000c1e1100 */
[----:B------:R-:W5:Y:S04]  /*1060*/  LDG.E.U8 R31, desc[UR16][R30.64] ;  /* 0x000000101e1f7981 */ /* 0x000f68000c1e1100 */
[----:B------:R-:W5:Y:S04]  /*1070*/  LDG.E.U8 R29, desc[UR16][R28.64] ;  /* 0x000000101c1d7981 */ /* 0x000f68000c1e1100 */
[----:B------:R-:W5:Y:S01]  /*1080*/  LDG.E.U8 R35, desc[UR16][R24.64] ;  /* 0x0000001018237981 */ /* 0x000f62000c1e1100 */
[----:B------:R-:W-:Y:S01]  /*1090*/  BAR.SYNC.DEFER_BLOCKING 0x0 ;  /* 0x0000000000007b1d */ /* 0x000fe20000010000 */
[----:B------:R-:W-:-:S02]  /*10a0*/  USHF.R.S32.HI UR9, URZ, 0x1f, UR4 ;  /* 0x0000001f3f097899 */ /* 0x000fc40008011404 */
[----:B-1----:R-:W-:-:S04]  /*10b0*/  IADD3 R32, P0, R22, UR4, RZ ;  /* 0x0000000416207c10 */ /* 0x002fc8000ff1e0ff */
[----:B------:R-:W-:Y:S02]  /*10c0*/  IADD3.X R33, R70, UR9, RZ, P0, !PT ;  /* 0x0000000946217c10 */ /* 0x000fe400087fe4ff */
[----:B------:R-:W-:-:S04]  /*10d0*/  IADD3 R92, P1, R81, UR4, RZ ;  /* 0x00000004515c7c10 */ /* 0x000fc8000ff3e0ff */
[----:B------:R-:W-:Y:S01]  /*10e0*/  IADD3.X R93, R84, UR9, RZ, P1, !PT ;  /* 0x00000009545d7c10 */ /* 0x000fe20008ffe4ff */
[----:B--2---:R-:W-:Y:S04]  /*10f0*/  STS.U8 [R3+UR7+0x800], R38 ;  /* 0x0008002603007988 */ /* 0x004fe80008000007 */
[----:B---3--:R-:W-:Y:S04]  /*1100*/  STS.U8 [R3+UR7+0x900], R34 ;  /* 0x0009002203007988 */ /* 0x008fe80008000007 */
[----:B----4-:R-:W-:Y:S04]  /*1110*/  STS.U8 [R3+UR7+0xa00], R72 ;  /* 0x000a004803007988 */ /* 0x010fe80008000007 */
[----:B-----5:R0:W-:Y:S04]  /*1120*/  STS.U8 [R3+UR7+0xb00], R26 ;  /* 0x000b001a03007988 */ /* 0x0201e80008000007 */
[----:B------:R-:W-:Y:S04]  /*1130*/  STS.U8 [R12+UR7+0x880], R37 ;  /* 0x000880250c007988 */ /* 0x000fe80008000007 */
[----:B------:R-:W-:Y:S04]  /*1140*/  STS.U8 [R12+UR7+0x980], R31 ;  /* 0x0009801f0c007988 */ /* 0x000fe80008000007 */
[----:B------:R-:W-:Y:S04]  /*1150*/  STS.U8 [R12+UR7+0xa80], R29 ;  /* 0x000a801d0c007988 */ /* 0x000fe80008000007 */
[----:B------:R1:W-:Y:S01]  /*1160*/  STS.U8 [R12+UR7+0xb80], R35 ;  /* 0x000b80230c007988 */ /* 0x0003e20008000007 */
[----:B------:R2:W-:Y:S06]  /*1170*/  MEMBAR.ALL.CTA ;  /* 0x0000000000007992 */ /* 0x0005ec0000008000 */
[----:B--2---:R-:W2:Y:S02]  /*1180*/  FENCE.VIEW.ASYNC.S ;  /* 0x00000000000073c6 */ /* 0x004ea40000000000 */
[----:B--2---:R-:W-:Y:S01]  /*1190*/  BAR.SYNC.DEFER_BLOCKING 0x0 ;  /* 0x0000000000007b1d */ /* 0x004fe20000010000 */
[----:B0-----:R-:W-:-:S04]  /*11a0*/  IADD3 R26, P0, R86, UR4, RZ ;  /* 0x00000004561a7c10 */ /* 0x001fc8000ff1e0ff */
[----:B------:R-:W-:-:S05]  /*11b0*/  IADD3.X R27, R17, UR9, RZ, P0, !PT ;  /* 0x00000009111b7c10 */ /* 0x000fca00087fe4ff */
[----:B------:R-:W2:Y:S04]  /*11c0*/  LDG.E.U8 R91, desc[UR16][R26.64] ;  /* 0x000000101a5b7981 */ /* 0x000ea8000c1e1100 */
[----:B------:R-:W3:Y:S01]  /*11d0*/  LDG.E.U8 R90, desc[UR16][R32.64] ;  /* 0x00000010205a7981 */ /* 0x000ee2000c1e1100 */
[----:B------:R-:W-:-:S03]  /*11e0*/  IADD3 R24, P0, R19, UR4, RZ ;  /* 0x0000000413187c10 */ /* 0x000fc6000ff1e0ff */
[----:B------:R-:W4:Y:S01]  /*11f0*/  LDG.E.U8 R92, desc[UR16][R92.64] ;  /* 0x000000105c5c7981 */ /* 0x000f22000c1e1100 */
[----:B------:R-:W-:-:S05]  /*1200*/  IADD3.X R25, R15, UR9, RZ, P0, !PT ;  /* 0x000000090f197c10 */ /* 0x000fca00087fe4ff */
[----:B------:R1:W5:Y:S01]  /*1210*/  LDG.E.U8 R93, desc[UR16][R24.64] ;  /* 0x00000010185d7981 */ /* 0x000362000c1e1100 */
[----:B------:R-:W-:Y:S02]  /*1220*/  IADD3 R72, P0, R80, UR4, RZ ;  /* 0x0000000450487c10 */ /* 0x000fe4000ff1e0ff */
[----:B------:R-:W-:Y:S02]  /*1230*/  IADD3 R74, P1, R82, UR4, RZ ;  /* 0x00000004524a7c10 */ /* 0x000fe4000ff3e0ff */
[----:B------:R-:W-:Y:S02]  /*1240*/  IADD3.X R73, R83, UR9, RZ, P0, !PT ;  /* 0x0000000953497c10 */ /* 0x000fe400087fe4ff */
[----:B------:R-:W-:Y:S02]  /*1250*/  IADD3 R76, P2, R20, UR4, RZ ;  /* 0x00000004144c7c10 */ /* 0x000fe4000ff5e0ff */
[----:B------:R-:W-:Y:S02]  /*1260*/  IADD3 R78, P0, R18, UR4, RZ ;  /* 0x00000004124e7c10 */ /* 0x000fe4000ff1e0ff */
[----:B------:R-:W-:Y:S01]  /*1270*/  IADD3.X R75, R85, UR9, RZ, P1, !PT ;  /* 0x00000009554b7c10 */ /* 0x000fe20008ffe4ff */
[----:B-1----:R-:W-:Y:S01]  /*1280*/  WARPGROUP.ARRIVE ;  /* 0x00000000000079c5 */ /* 0x002fe20000000000 */
[----:B------:R-:W-:Y:S01]  /*1290*/  IADD3.X R77, R16, UR9, RZ, P2, !PT ;  /* 0x00000009104d7c10 */ /* 0x000fe200097fe4ff */
[----:B------:R0:W4:Y:S01]  /*12a0*/  LDG.E.U8 R73, desc[UR16][R72.64] ;  /* 0x0000001048497981 */ /* 0x000122000c1e1100 */
[----:B------:R-:W-:Y:S01]  /*12b0*/  IADD3.X R79, R14, UR9, RZ, P0, !PT ;  /* 0x000000090e4f7c10 */ /* 0x000fe200087fe4ff */
[----:B------:R-:W-:-:S02]  /*12c0*/  UMOV UR9, 0xc0000010 ;  /* 0xc000001000097882 */ /* 0x000fc40000000000 */
[----:B------:R1:W4:Y:S01]  /*12d0*/  LDG.E.U8 R75, desc[UR16][R74.64] ;  /* 0x000000104a4b7981 */ /* 0x000322000c1e1100 */
[----:B------:R-:W-:Y:S03]  /*12e0*/  QGMMA.64x32x32.F32.E4M3.E4M3 R24, gdesc[UR8], RZ, !UPT, gsb0 ;  /* 0x00600000081879f3 */ /* 0x000fe6000c0008ff */
[----:B------:R1:W4:Y:S04]  /*12f0*/  LDG.E.U8 R77, desc[UR16][R76.64] ;  /* 0x000000104c4d7981 */ /* 0x000328000c1e1100 */
[----:B------:R1:W4:Y:S01]  /*1300*/  LDG.E.U8 R79, desc[UR16][R78.64] ;  /* 0x000000104e4f7981 */ /* 0x000322000c1e1100 */
[----:B0-----:R-:W-:-:S04]  /*1310*/  IADD3 R72, P0, R13, UR5, RZ ;  /* 0x000000050d487c10 */ /* 0x001fc8000ff1e0ff */
[C---:B-1----:R-:W-:Y:S02]  /*1320*/  IADD3 R74, P4, R72.reuse, 0x9, RZ ;  /* 0x00000009484a7810 */ /* 0x042fe40007f9e0ff */
[----:B------:R-:W-:Y:S02]  /*1330*/  IADD3 R76, P1, R72, 0x10, RZ ;  /* 0x00000010484c7810 */ /* 0x000fe40007f3e0ff */
[CC--:B------:R-:W-:Y:S02]  /*1340*/  ISETP.GT.U32.AND P3, PT, R74.reuse, R2.reuse, PT ;  /* 0x000000024a00720c */ /* 0x0c0fe40003f64070 */
[-C--:B------:R-:W-:Y:S01]  /*1350*/  ISETP.GT.U32.AND P5, PT, R74, R9.reuse, PT ;  /* 0x000000094a00720c */ /* 0x080fe20003fa4070 */
[----:B------:R-:W-:Y:S01]  /*1360*/  IMAD.X R74, RZ, RZ, UR6, P0 ;  /* 0x00000006ff4a7e24 */ /* 0x000fe200080e06ff */
[C---:B------:R-:W-:Y:S02]  /*1370*/  ISETP.GT.U32.AND P2, PT, R76.reuse, R2, PT ;  /* 0x000000024c00720c */ /* 0x040fe40003f44070 */
[----:B------:R-:W-:Y:S01]  /*1380*/  ISETP.GT.U32.AND P0, PT, R76, R9, PT ;  /* 0x000000094c00720c */ /* 0x000fe20003f04070 */
[----:B------:R-:W-:-:S05]  /*1390*/  IMAD.X R76, RZ, RZ, R74, P4 ;  /* 0x000000ffff4c7224 */ /* 0x000fca00020e064a */
[C---:B------:R-:W-:Y:S02]  /*13a0*/  ISETP.GT.U32.AND.EX P3, PT, R76.reuse, RZ, PT, P3 ;  /* 0x000000ff4c00720c */ /* 0x040fe40003f64130 */
[----:B------:R-:W-:Y:S01]  /*13b0*/  ISETP.GT.U32.AND.EX P5, PT, R76, RZ, PT, P5 ;  /* 0x000000ff4c00720c */ /* 0x000fe20003fa4150 */
[----:B------:R-:W-:-:S05]  /*13c0*/  IMAD.X R76, RZ, RZ, R74, P1 ;  /* 0x000000ffff4c7224 */ /* 0x000fca00008e064a */
[C---:B------:R-:W-:Y:S02]  /*13d0*/  ISETP.GT.U32.AND.EX P2, PT, R76.reuse, RZ, PT, P2 ;  /* 0x000000ff4c00720c */ /* 0x040fe40003f44120 */
[----:B------:R-:W-:Y:S02]  /*13e0*/  ISETP.GT.U32.AND.EX P0, PT, R76, RZ, PT, P0 ;  /* 0x000000ff4c00720c */ /* 0x000fe40003f04100 */
[----:B------:R-:W-:Y:S01]  /*13f0*/  IADD3 R76, P4, R72, 0x11, RZ ;  /* 0x00000011484c7810 */ /* 0x000fe20007f9e0ff */
[----:B------:R-:W-:Y:S02]  /*1400*/  WARPGROUP.DEPBAR.LE gsb0, 0x0 ;  /* 0x00008000000079c5 */ /* 0x000fe40000010000 */
[----:B------:R-:W-:Y:S01]  /*1410*/  BAR.SYNC.DEFER_BLOCKING 0x0 ;  /* 0x0000000000007b1d */ /* 0x000fe20000010000 */
[----:B------:R-:W-:Y:S01]  /*1420*/  FMUL R31, R31, UR13 ;  /* 0x0000000d1f1f7c20 */ /* 0x000fe20008400000 */
[----:B------:R-:W-:Y:S01]  /*1430*/  IMAD.X R78, RZ, RZ, R74, P4 ;  /* 0x000000ffff4e7224 */ /* 0x000fe200020e064a */
[C---:B------:R-:W-:Y:S01]  /*1440*/  ISETP.GT.U32.AND P4, PT, R76.reuse, R9, PT ;  /* 0x000000094c00720c */ /* 0x040fe20003f84070 */
[----:B------:R-:W-:Y:S01]  /*1450*/  FMUL R35, R35, UR13 ;  /* 0x0000000d23237c20 */ /* 0x000fe20008400000 */
[----:B------:R-:W-:-:S02]  /*1460*/  ISETP.GT.U32.AND P1, PT, R76, R2, PT ;  /* 0x000000024c00720c */ /* 0x000fc40003f24070 */
[----:B------:R-:W-:Y:S02]  /*1470*/  FSEL R31, R31, -INF , !P5 ;  /* 0xff8000001f1f7808 */ /* 0x000fe40006800000 */
[----:B------:R-:W-:Y:S02]  /*1480*/  IADD3 R76, P5, R72, 0x18, RZ ;  /* 0x00000018484c7810 */ /* 0x000fe40007fbe0ff */
[----:B------:R-:W-:Y:S01]  /*1490*/  ISETP.GT.U32.AND.EX P4, PT, R78, RZ, PT, P4 ;  /* 0x000000ff4e00720c */ /* 0x000fe20003f84140 */
[----:B------:R-:W-:Y:S01]  /*14a0*/  FMUL R34, R34, UR13 ;  /* 0x0000000d22227c20 */ /* 0x000fe20008400000 */
[----:B------:R-:W-:Y:S01]  /*14b0*/  ISETP.GT.U32.AND.EX P1, PT, R78, RZ, PT, P1 ;  /* 0x000000ff4e00720c */ /* 0x000fe20003f24110 */
[----:B------:R-:W-:Y:S01]  /*14c0*/  IMAD.X R78, RZ, RZ, R74, P5 ;  /* 0x000000ffff4e7224 */ /* 0x000fe200028e064a */
[----:B------:R-:W-:Y:S02]  /*14d0*/  FSEL R35, R35, -INF , !P4 ;  /* 0xff80000023237808 */ /* 0x000fe40006000000 */
[----:B------:R-:W-:Y:S01]  /*14e0*/  ISETP.GT.U32.AND P5, PT, R76, R9, PT ;  /* 0x000000094c00720c */ /* 0x000fe20003fa4070 */
[----:B------:R-:W-:Y:S01]  /*14f0*/  FMUL R38, R38, UR13 ;  /* 0x0000000d26267c20 */ /* 0x000fe20008400000 */
[----:B------:R-:W-:-:S02]  /*1500*/  FSEL R34, R34, -INF , !P0 ;  /* 0xff80000022227808 */ /* 0x000fc40004000000 */
[----:B------:R-:W-:Y:S02]  /*1510*/  ISETP.GT.U32.AND P0, PT, R76, R2, PT ;  /* 0x000000024c00720c */ /* 0x000fe40003f04070 */
[----:B------:R-:W-:-:S04]  /*1520*/  ISETP.GT.U32.AND.EX P5, PT, R78, RZ, PT, P5 ;  /* 0x000000ff4e00720c */ /* 0x000fc80003fa4150 */
[----:B------:R-:W-:Y:S02]  /*1530*/  FSEL R38, R38, -INF , !P5 ;  /* 0xff80000026267808 */ /* 0x000fe40006800000 */
[----:B------:R-:W-:-:S04]  /*1540*/  ISETP.GT.U32.AND P5, PT, R72, R9, PT ;  /* 0x000000094800720c */ /* 0x000fc80003fa4070 */
[----:B------:R-:W-:Y:S02]  /*1550*/  ISETP.GT.U32.AND.EX P5, PT, R74, RZ, PT, P5 ;  /* 0x000000ff4a00720c */ /* 0x000fe40003fa4150 */
[----:B------:R-:W-:Y:S01]  /*1560*/  ISETP.GT.U32.AND.EX P0, PT, R78, RZ, PT, P0 ;  /* 0x000000ff4e00720c */ /* 0x000fe20003f04100 */
[----:B------:R-:W-:Y:S01]  /*1570*/  FMUL R24, R24, UR13 ;  /* 0x0000000d18187c20 */ /* 0x000fe20008400000 */
[----:B------:R-:W-:Y:S01]  /*1580*/  FMUL R25, R25, UR13 ;  /* 0x0000000d19197c20 */ /* 0x000fe20008400000 */
[----:B------:R-:W-:Y:S01]  /*1590*/  FMUL R29, R29, UR13 ;  /* 0x0000000d1d1d7c20 */ /* 0x000fe20008400000 */
[----:B------:R-:W-:Y:S01]  /*15a0*/  FMUL R37, R37, UR13 ;  /* 0x0000000d25257c20 */ /* 0x000fe20008400000 */
[----:B--2---:R0:W-:Y:S02]  /*15b0*/  STS.U8 [R3+UR7+0xa00], R91 ;  /* 0x000a005b03007988 */ /* 0x0041e40008000007 */
[----:B0-----:R-:W-:-:S05]  /*15c0*/  IADD3 R91, P4, R72, 0x8, RZ ;  /* 0x00000008485b7810 */ /* 0x001fca0007f9e0ff */
[----:B------:R-:W-:Y:S01]  /*15d0*/  IMAD.X R76, RZ, RZ, R74, P4 ;  /* 0x000000ffff4c7224 */ /* 0x000fe200020e064a */
[----:B------:R-:W-:-:S04]  /*15e0*/  ISETP.GT.U32.AND P4, PT, R91, R2, PT ;  /* 0x000000025b00720c */ /* 0x000fc80003f84070 */
[----:B------:R-:W-:Y:S01]  /*15f0*/  ISETP.GT.U32.AND.EX P4, PT, R76, RZ, PT, P4 ;  /* 0x000000ff4c00720c */ /* 0x000fe20003f84140 */
[----:B------:R-:W-:Y:S01]  /*1600*/  FMUL R76, R28, UR13 ;  /* 0x0000000d1c4c7c20 */ /* 0x000fe20008400000 */
[----:B------:R-:W-:Y:S01]  /*1610*/  FMUL R28, R26, UR13 ;  /* 0x0000000d1a1c7c20 */ /* 0x000fe20008400000 */
[----:B---3--:R0:W-:Y:S03]  /*1620*/  STS.U8 [R3+UR7+0x800], R90 ;  /* 0x0008005a03007988 */ /* 0x0081e60008000007 */
[----:B------:R-:W-:Y:S02]  /*1630*/  FSEL R26, R76, -INF , !P4 ;  /* 0xff8000004c1a7808 */ /* 0x000fe40006000000 */
[----:B------:R-:W-:Y:S01]  /*1640*/  ISETP.GE.U32.AND P4, PT, R72, R9, PT ;  /* 0x000000094800720c */ /* 0x000fe20003f86070 */
[----:B0-----:R-:W-:Y:S01]  /*1650*/  FMUL R90, R27, UR13 ;  /* 0x0000000d1b5a7c20 */ /* 0x001fe20008400000 */
[----:B------:R-:W-:-:S02]  /*1660*/  FSEL R27, R28, -INF , !P5 ;  /* 0xff8000001c1b7808 */ /* 0x000fc40006800000 */
[----:B------:R-:W-:Y:S02]  /*1670*/  IADD3 R76, P5, R72, 0x19, RZ ;  /* 0x00000019484c7810 */ /* 0x000fe40007fbe0ff */
[----:B------:R-:W-:-:S03]  /*1680*/  ISETP.GE.U32.AND.EX P4, PT, R74, RZ, PT, P4 ;  /* 0x000000ff4a00720c */ /* 0x000fc60003f86140 */
[----:B------:R-:W-:Y:S01]  /*1690*/  IMAD.X R78, RZ, RZ, R74, P5 ;  /* 0x000000ffff4e7224 */ /* 0x000fe200028e064a */
[----:B------:R-:W-:Y:S02]  /*16a0*/  ISETP.GT.U32.AND P5, PT, R76, R9, PT ;  /* 0x000000094c00720c */ /* 0x000fe40003fa4070 */
[----:B------:R-:W-:Y:S01]  /*16b0*/  FSEL R28, R90, -INF , !P4 ;  /* 0xff8000005a1c7808 */ /* 0x000fe20006000000 */
[----:B------:R-:W-:Y:S01]  /*16c0*/  FMUL R90, R39, UR13 ;  /* 0x0000000d275a7c20 */ /* 0x000fe20008400000 */
[----:B------:R-:W-:Y:S01]  /*16d0*/  ISETP.GT.U32.AND P4, PT, R72, R2, PT ;  /* 0x000000024800720c */ /* 0x000fe20003f84070 */
[----:B------:R-:W-:Y:S01]  /*16e0*/  FMUL R39, R30, UR13 ;  /* 0x0000000d1e277c20 */ /* 0x000fe20008400000 */
[----:B------:R-:W-:Y:S02]  /*16f0*/  ISETP.GT.U32.AND.EX P5, PT, R78, RZ, PT, P5 ;  /* 0x000000ff4e00720c */ /* 0x000fe40003fa4150 */
[----:B------:R-:W-:Y:S02]  /*1700*/  ISETP.GT.U32.AND.EX P4, PT, R74, RZ, PT, P4 ;  /* 0x000000ff4a00720c */ /* 0x000fe40003f84140 */
[----:B------:R-:W-:-:S02]  /*1710*/  FSEL R30, R90, -INF , !P5 ;  /* 0xff8000005a1e7808 */ /* 0x000fc40006800000 */
[----:B------:R-:W-:Y:S02]  /*1720*/  ISETP.GE.U32.AND P5, PT, R72, R2, PT ;  /* 0x000000024800720c */ /* 0x000fe40003fa6070 */
[----:B------:R-:W-:Y:S02]  /*1730*/  FSEL R39, R39, -INF , !P4 ;  /* 0xff80000027277808 */ /* 0x000fe40006000000 */
[----:B------:R-:W-:-:S04]  /*1740*/  FMNMX R72, R27, R28, !PT ;  /* 0x0000001c1b487209 */ /* 0x000fc80007800000 */
[----:B------:R-:W-:-:S04]  /*1750*/  FMNMX R72, R39, R72, !PT ;  /* 0x0000004827487209 */ /* 0x000fc80007800000 */
[----:B------:R-:W-:-:S04]  /*1760*/  FMNMX R91, R31, R72, !PT ;  /* 0x000000481f5b7209 */ /* 0x000fc80007800000 */
[----:B------:R-:W-:-:S04]  /*1770*/  FMNMX R72, R34, R91, !PT ;  /* 0x0000005b22487209 */ /* 0x000fc80007800000 */
[----:B------:R-:W-:-:S04]  /*1780*/  FMNMX R91, R35, R72, !PT ;  /* 0x00000048235b7209 */ /* 0x000fc80007800000 */
[----:B------:R-:W-:-:S04]  /*1790*/  FMNMX R91, R38, R91, !PT ;  /* 0x0000005b265b7209 */ /* 0x000fc80007800000 */
[----:B------:R-:W-:-:S05]  /*17a0*/  FMNMX R90, R30, R91, !PT ;  /* 0x0000005b1e5a7209 */ /* 0x000fca0007800000 */
[----:B------:R-:W0:Y:S01]  /*17b0*/  SHFL.BFLY PT, R91, R90, 0x2, 0x1f ;  /* 0x0c401f005a5b7f89 */ /* 0x000e2200000e0000 */
[----:B------:R-:W-:Y:S02]  /*17c0*/  ISETP.GE.U32.AND.EX P5, PT, R74, RZ, PT, P5 ;  /* 0x000000ff4a00720c */ /* 0x000fe40003fa6150 */
[----:B------:R-:W-:Y:S02]  /*17d0*/  FSEL R24, R24, -INF , !P4 ;  /* 0xff80000018187808 */ /* 0x000fe40006000000 */
[----:B------:R-:W-:Y:S01]  /*17e0*/  FSEL R25, R25, -INF , !P5 ;  /* 0xff80000019197808 */ /* 0x000fe20006800000 */
[----:B------:R-:W-:Y:S01]  /*17f0*/  FMUL R72, R32, UR13 ;  /* 0x0000000d20487c20 */ /* 0x000fe20008400000 */
[----:B------:R-:W-:Y:S01]  /*1800*/  FSEL R32, R29, -INF , !P3 ;  /* 0xff8000001d207808 */ /* 0x000fe20005800000 */
[----:B------:R-:W-:Y:S01]  /*1810*/  FMUL R29, R33, UR13 ;  /* 0x0000000d211d7c20 */ /* 0x000fe20008400000 */
[----:B------:R-:W-:Y:S02]  /*1820*/  ISETP.GT.U32.AND P4, PT, R76, R2, PT ;  /* 0x000000024c00720c */ /* 0x000fe40003f84070 */
[----:B------:R-:W-:Y:S01]  /*1830*/  FSEL R33, R72, -INF , !P2 ;  /* 0xff80000048217808 */ /* 0x000fe20005000000 */
[----:B------:R-:W-:Y:S01]  /*1840*/  FMUL R72, R36, UR13 ;  /* 0x0000000d24487c20 */ /* 0x000fe20008400000 */
[----:B0-----:R-:W-:-:S02]  /*1850*/  FMNMX R74, R90, R91, !PT ;  /* 0x0000005b5a4a7209 */ /* 0x001fc40007800000 */
[----:B------:R-:W-:-:S04]  /*1860*/  FMNMX R91, R24, R25, !PT ;  /* 0x00000019185b7209 */ /* 0x000fc80007800000 */
[----:B------:R-:W-:-:S04]  /*1870*/  FMNMX R91, R26, R91, !PT ;  /* 0x0000005b1a5b7209 */ /* 0x000fc80007800000 */
[----:B------:R-:W-:Y:S02]  /*1880*/  FMNMX R76, R32, R91, !PT ;  /* 0x0000005b204c7209 */ /* 0x000fe40007800000 */
[----:B------:R-:W-:Y:S02]  /*1890*/  FSEL R36, R29, -INF , !P1 ;  /* 0xff8000001d247808 */ /* 0x000fe40004800000 */
[----:B------:R-:W-:Y:S02]  /*18a0*/  FMNMX R29, R33, R76, !PT ;  /* 0x0000004c211d7209 */ /* 0x000fe40007800000 */
[----:B------:R-:W-:Y:S02]  /*18b0*/  ISETP.GT.U32.AND.EX P4, PT, R78, RZ, PT, P4 ;  /* 0x000000ff4e00720c */ /* 0x000fe40003f84140 */
[----:B------:R-:W-:Y:S02]  /*18c0*/  FSEL R72, R72, -INF , !P0 ;  /* 0xff80000048487808 */ /* 0x000fe40004000000 */
[----:B------:R-:W-:-:S02]  /*18d0*/  FMNMX R29, R36, R29, !PT ;  /* 0x0000001d241d7209 */ /* 0x000fc40007800000 */
[----:B------:R-:W-:Y:S02]  /*18e0*/  FSEL R37, R37, -INF , !P4 ;  /* 0xff80000025257808 */ /* 0x000fe40006000000 */
[----:B------:R-:W-:-:S04]  /*18f0*/  FMNMX R76, R72, R29, !PT ;  /* 0x0000001d484c7209 */ /* 0x000fc80007800000 */
[----:B------:R-:W-:-:S05]  /*1900*/  FMNMX R78, R37, R76, !PT ;  /* 0x0000004c254e7209 */ /* 0x000fca0007800000 */
[----:B------:R-:W0:Y:S04]  /*1910*/  SHFL.BFLY PT, R91, R78, 0x2, 0x1f ;  /* 0x0c401f004e5b7f89 */ /* 0x000e2800000e0000 */
[----:B-----5:R-:W-:Y:S04]  /*1920*/  STS.U8 [R3+UR7+0xb00], R93 ;  /* 0x000b005d03007988 */ /* 0x020fe80008000007 */
[----:B------:R-:W1:Y:S01]  /*1930*/  SHFL.BFLY PT, R93, R74, 0x1, 0x1f ;  /* 0x0c201f004a5d7f89 */ /* 0x000e6200000e0000 */
[----:B0-----:R-:W-:-:S05]  /*1940*/  FMNMX R76, R78, R91, !PT ;  /* 0x0000005b4e4c7209 */ /* 0x001fca0007800000 */
[----:B------:R-:W0:Y:S01]  /*1950*/  SHFL.BFLY PT, R91, R76, 0x1, 0x1f ;  /* 0x0c201f004c5b7f89 */ /* 0x000e2200000e0000 */
[----:B-1----:R-:W-:-:S04]  /*1960*/  FMNMX R29, R74, R93, !PT ;  /* 0x0000005d4a1d7209 */ /* 0x002fc80007800000 */
[----:B------:R-:W-:-:S05]  /*1970*/  FMNMX R29, R29, R6, !PT ;  /* 0x000000061d1d7209 */ /* 0x000fca0007800000 */
[----:B------:R-:W-:-:S04]  /*1980*/  FADD R31, R31, -R29 ;  /* 0x8000001d1f1f7221 */ /* 0x000fc80000000000 */
[----:B------:R-:W-:Y:S01]  /*1990*/  FMUL R78, R31, 1.4426950216293334961 ;  /* 0x3fb8aa3b1f4e7820 */ /* 0x000fe20000400000 */
[----:B------:R-:W-:-:S04]  /*19a0*/  FADD R31, R34, -R29 ;  /* 0x8000001d221f7221 */ /* 0x000fc80000000000 */
[----:B------:R-:W-:Y:S01]  /*19b0*/  FMUL R90, R31, 1.4426950216293334961 ;  /* 0x3fb8aa3b1f5a7820 */ /* 0x000fe20000400000 */
[--C-:B------:R-:W-:Y:S01]  /*19c0*/  FADD R31, R35, -R29.reuse ;  /* 0x8000001d231f7221 */ /* 0x100fe20000000000 */
[----:B0-----:R-:W-:Y:S01]  /*19d0*/  FMNMX R76, R76, R91, !PT ;  /* 0x0000005b4c4c7209 */ /* 0x001fe20007800000 */
[----:B----4-:R0:W-:Y:S01]  /*19e0*/  STS.U8 [R3+UR7+0x900], R92 ;  /* 0x0009005c03007988 */ /* 0x0101e20008000007 */
[--C-:B------:R-:W-:Y:S01]  /*19f0*/  FADD R27, R27, -R29.reuse ;  /* 0x8000001d1b1b7221 */ /* 0x100fe20000000000 */
[--C-:B------:R-:W-:Y:S01]  /*1a00*/  FADD R28, R28, -R29.reuse ;  /* 0x8000001d1c1c7221 */ /* 0x100fe20000000000 */
[----:B------:R-:W-:Y:S01]  /*1a10*/  FADD R74, R38, -R29 ;  /* 0x8000001d264a7221 */ /* 0x000fe20000000000 */
[----:B0-----:R-:W-:Y:S01]  /*1a20*/  FMUL R92, R31, 1.4426950216293334961 ;  /* 0x3fb8aa3b1f5c7820 */ /* 0x001fe20000400000 */
[----:B------:R-:W-:Y:S01]  /*1a30*/  FMNMX R31, R76, R89, !PT ;  /* 0x000000594c1f7209 */ /* 0x000fe20007800000 */
[----:B------:R-:W-:Y:S01]  /*1a40*/  FMUL R27, R27, 1.4426950216293334961 ;  /* 0x3fb8aa3b1b1b7820 */ /* 0x000fe20000400000 */
[----:B------:R-:W-:-:S03]  /*1a50*/  FMUL R28, R28, 1.4426950216293334961 ;  /* 0x3fb8aa3b1c1c7820 */ /* 0x000fc60000400000 */
[----:B------:R-:W-:Y:S01]  /*1a60*/  FADD R24, R24, -R31 ;  /* 0x8000001f18187221 */ /* 0x000fe20000000000 */
[----:B------:R-:W-:Y:S01]  /*1a70*/  FMUL R93, R74, 1.4426950216293334961 ;  /* 0x3fb8aa3b4a5d7820 */ /* 0x000fe20000400000 */
[----:B------:R-:W-:Y:S02]  /*1a80*/  FADD R74, R30, -R29 ;  /* 0x8000001d1e4a7221 */ /* 0x000fe40000000000 */
[----:B------:R-:W-:Y:S01]  /*1a90*/  FMUL R76, R24, 1.4426950216293334961 ;  /* 0x3fb8aa3b184c7820 */ /* 0x000fe20000400000 */
[----:B------:R-:W-:Y:S01]  /*1aa0*/  FADD R24, R25, -R31 ;  /* 0x8000001f19187221 */ /* 0x000fe20000000000 */
[----:B------:R-:W-:Y:S01]  /*1ab0*/  FADD R39, R39, -R29 ;  /* 0x8000001d27277221 */ /* 0x000fe20000000000 */
[----:B------:R-:W-:Y:S01]  /*1ac0*/  FMUL R91, R74, 1.4426950216293334961 ;  /* 0x3fb8aa3b4a5b7820 */ /* 0x000fe20000400000 */
[----:B------:R-:W-:Y:S01]  /*1ad0*/  MUFU.EX2 R27, R27 ;  /* 0x0000001b001b7308 */ /* 0x000fe20000000800 */
[----:B------:R-:W-:Y:S01]  /*1ae0*/  FMUL R74, R24, 1.4426950216293334961 ;  /* 0x3fb8aa3b184a7820 */ /* 0x000fe20000400000 */
[----:B------:R-:W-:Y:S01]  /*1af0*/  FMUL R39, R39, 1.4426950216293334961 ;  /* 0x3fb8aa3b27277820 */ /* 0x000fe20000400000 */
[--C-:B------:R-:W-:Y:S01]  /*1b00*/  FADD R24, R32, -R31.reuse ;  /* 0x8000001f20187221 */ /* 0x100fe20000000000 */
[----:B------:R-:W-:-:S04]  /*1b10*/  FADD R26, R26, -R31 ;  /* 0x8000001f1a1a7221 */ /* 0x000fc80000000000 */
[----:B------:R-:W0:Y:S01]  /*1b20*/  MUFU.EX2 R28, R28 ;  /* 0x0000001c001c7308 */ /* 0x000e220000000800 */
[--C-:B------:R-:W-:Y:S01]  /*1b30*/  FADD R33, R33, -R31.reuse ;  /* 0x8000001f21217221 */ /* 0x100fe20000000000 */
[----:B------:R-:W-:Y:S01]  /*1b40*/  FMUL R26, R26, 1.4426950216293334961 ;  /* 0x3fb8aa3b1a1a7820 */ /* 0x000fe20000400000 */
[--C-:B------:R-:W-:Y:S01]  /*1b50*/  FADD R36, R36, -R31.reuse ;  /* 0x8000001f24247221 */ /* 0x100fe20000000000 */
[----:B------:R-:W-:-:S04]  /*1b60*/  FADD R72, R72, -R31 ;  /* 0x8000001f48487221 */ /* 0x000fc80000000000 */
[----:B------:R1:W-:Y:S01]  /*1b70*/  MUFU.EX2 R30, R93 ;  /* 0x0000005d001e7308 */ /* 0x0003e20000000800 */
[----:B------:R-:W-:-:S07]  /*1b80*/  FADD R37, R37, -R31 ;  /* 0x8000001f25257221 */ /* 0x000fce0000000000 */
[----:B------:R0:W-:Y:S01]  /*1b90*/  MUFU.EX2 R25, R76 ;  /* 0x0000004c00197308 */ /* 0x0001e20000000800 */
[----:B-1----:R-:W-:Y:S01]  /*1ba0*/  FMUL R93, R24, 1.4426950216293334961 ;  /* 0x3fb8aa3b185d7820 */ /* 0x002fe20000400000 */
[----:B------:R-:W-:-:S06]  /*1bb0*/  FMUL R24, R33, 1.4426950216293334961 ;  /* 0x3fb8aa3b21187820 */ /* 0x000fcc0000400000 */
[----:B------:R-:W1:Y:S01]  /*1bc0*/  MUFU.EX2 R74, R74 ;  /* 0x0000004a004a7308 */ /* 0x000e620000000800 */
[----:B------:R-:W-:Y:S01]  /*1bd0*/  FMUL R33, R36, 1.4426950216293334961 ;  /* 0x3fb8aa3b24217820 */ /* 0x000fe20000400000 */
[----:B------:R-:W-:-:S06]  /*1be0*/  FMUL R72, R72, 1.4426950216293334961 ;  /* 0x3fb8aa3b48487820 */ /* 0x000fcc0000400000 */
[----:B------:R-:W2:Y:S01]  /*1bf0*/  MUFU.EX2 R39, R39 ;  /* 0x0000002700277308 */ /* 0x000ea20000000800 */
[----:B------:R-:W-:-:S07]  /*1c00*/  FMUL R37, R37, 1.4426950216293334961 ;  /* 0x3fb8aa3b25257820 */ /* 0x000fce0000400000 */
[----:B------:R-:W3:Y:S01]  /*1c10*/  MUFU.EX2 R34, R78 ;  /* 0x0000004e00227308 */ /* 0x000ee20000000800 */
[----:B0-----:R-:W-:Y:S01]  /*1c20*/  F2FP.SATFINITE.E4M3.F32.PACK_AB_MERGE_C R76, R28, R27, RZ ;  /* 0x0000001b1c4c723e */ /* 0x001fe200048070ff */
[----:B------:R-:W-:-:S06]  /*1c30*/  FADD R36, R27, R28 ;  /* 0x0000001c1b247221 */ /* 0x000fcc0000000000 */
[----:B------:R-:W0:Y:S08]  /*1c40*/  MUFU.EX2 R32, R26 ;  /* 0x0000001a00207308 */ /* 0x000e300000000800 */
[----:B------:R-:W4:Y:S08]  /*1c50*/  MUFU.EX2 R93, R93 ;  /* 0x0000005d005d7308 */ /* 0x000f300000000800 */
[----:B------:R-:W-:Y:S08]  /*1c60*/  MUFU.EX2 R35, R90 ;  /* 0x0000005a00237308 */ /* 0x000ff00000000800 */
[----:B------:R-:W5:Y:S08]  /*1c70*/  MUFU.EX2 R38, R92 ;  /* 0x0000005c00267308 */ /* 0x000f700000000800 */
[----:B------:R-:W5:Y:S01]  /*1c80*/  MUFU.EX2 R91, R91 ;  /* 0x0000005b005b7308 */ /* 0x000f620000000800 */
[----:B-1----:R-:W-:Y:S01]  /*1c90*/  F2FP.SATFINITE.E4M3.F32.PACK_AB_MERGE_C R28, R74, R25, R76 ;  /* 0x000000194a1c723e */ /* 0x002fe2000480704c */
[----:B------:R-:W-:-:S06]  /*1ca0*/  FADD R25, R25, R74 ;  /* 0x0000004a19197221 */ /* 0x000fcc0000000000 */
[----:B------:R-:W-:Y:S01]  /*1cb0*/  MUFU.EX2 R24, R24 ;  /* 0x0000001800187308 */ /* 0x000fe20000000800 */
[----:B------:R-:W-:Y:S07]  /*1cc0*/  STS.U8 [R12+UR7+0x880], R73 ;  /* 0x000880490c007988 */ /* 0x000fee0008000007 */
[----:B------:R-:W1:Y:S01]  /*1cd0*/  MUFU.EX2 R33, R33 ;  /* 0x0000002100217308 */ /* 0x000e620000000800 */
[----:B------:R-:W-:Y:S07]  /*1ce0*/  STS.U8 [R12+UR7+0x980], R75 ;  /* 0x0009804b0c007988 */ /* 0x000fee0008000007 */
[----:B------:R-:W-:Y:S01]  /*1cf0*/  MUFU.EX2 R26, R72 ;  /* 0x00000048001a7308 */ /* 0x000fe20000000800 */
[----:B------:R-:W-:Y:S07]  /*1d00*/  STS.U8 [R12+UR7+0xa80], R77 ;  /* 0x000a804d0c007988 */ /* 0x000fee0008000007 */
[----:B------:R1:W1:Y:S01]  /*1d10*/  MUFU.EX2 R27, R37 ;  /* 0x00000025001b7308 */ /* 0x0002620000000800 */
[----:B------:R-:W-:Y:S01]  /*1d20*/  STS.U8 [R12+UR7+0xb80], R79 ;  /* 0x000b804f0c007988 */ /* 0x000fe20008000007 */
[----:B--2---:R-:W-:Y:S01]  /*1d30*/  FADD R74, R39, R36 ;  /* 0x00000024274a7221 */ /* 0x004fe20000000000 */
[----:B---3--:R-:W-:Y:S01]  /*1d40*/  F2FP.SATFINITE.E4M3.F32.PACK_AB_MERGE_C R39, R34, R39, RZ ;  /* 0x000000272227723e */ /* 0x008fe200048070ff */
[----:B------:R2:W-:Y:S06]  /*1d50*/  MEMBAR.ALL.CTA ;  /* 0x0000000000007992 */ /* 0x0005ec0000008000 */
[----:B--2---:R-:W2:Y:S01]  /*1d60*/  FENCE.VIEW.ASYNC.S ;  /* 0x00000000000073c6 */ /* 0x004ea20000000000 */
[----:B0-----:R-:W-:Y:S01]  /*1d70*/  FADD R36, R32, R25 ;  /* 0x0000001920247221 */ /* 0x001fe20000000000 */
[----:B------:R-:W-:Y:S01]  /*1d80*/  FADD R74, R34, R74 ;  /* 0x0000004a224a7221 */ /* 0x000fe20000000000 */
[----:B----4-:R-:W-:-:S02]  /*1d90*/  F2FP.SATFINITE.E4M3.F32.PACK_AB_MERGE_C R39, R93, R32, R39 ;  /* 0x000000205d27723e */ /* 0x010fc40004807027 */
[----:B-----5:R-:W-:Y:S02]  /*1da0*/  F2FP.SATFINITE.E4M3.F32.PACK_AB_MERGE_C R25, R38, R35, RZ ;  /* 0x000000232619723e */ /* 0x020fe400048070ff */
[----:B------:R-:W-:Y:S01]  /*1db0*/  F2FP.SATFINITE.E4M3.F32.PACK_AB_MERGE_C R32, R91, R30, RZ ;  /* 0x0000001e5b20723e */ /* 0x000fe200048070ff */
[----:B------:R-:W-:Y:S01]  /*1dc0*/  FADD R93, R93, R36 ;  /* 0x000000245d5d7221 */ /* 0x000fe20000000000 */
[----:B-1----:R-:W-:Y:S01]  /*1dd0*/  FADD R37, R35, R74 ;  /* 0x0000004a23257221 */ /* 0x002fe20000000000 */
[----:B------:R-:W-:Y:S02]  /*1de0*/  F2FP.SATFINITE.E4M3.F32.PACK_AB_MERGE_C R25, R33, R24, R25 ;  /* 0x000000182119723e */ /* 0x000fe40004807019 */
[----:B------:R-:W-:Y:S01]  /*1df0*/  F2FP.SATFINITE.E4M3.F32.PACK_AB_MERGE_C R32, R27, R26, R32 ;  /* 0x0000001a1b20723e */ /* 0x000fe20004807020 */
[----:B------:R-:W-:Y:S01]  /*1e00*/  FADD R24, R24, R93 ;  /* 0x0000005d18187221 */ /* 0x000fe20000000000 */
[----:B------:R-:W-:Y:S01]  /*1e10*/  FADD R37, R38, R37 ;  /* 0x0000002526257221 */ /* 0x000fe20000000000 */
[----:B------:R-:W-:-:S02]  /*1e20*/  SEL R34, R28, R39, !P6 ;  /* 0x000000271c227207 */ /* 0x000fc40007000000 */
[----:B------:R-:W-:Y:S01]  /*1e30*/  SEL R36, R39, R28, !P6 ;  /* 0x0000001c27247207 */ /* 0x000fe20007000000 */
[----:B------:R-:W-:Y:S01]  /*1e40*/  FADD R6, -R29, R6 ;  /* 0x000000061d067221 */ /* 0x000fe20000000100 */
[----:B------:R-:W-:Y:S01]  /*1e50*/  SEL R28, R32, R25, !P6 ;  /* 0x00000019201c7207 */ /* 0x000fe20007000000 */
[----:B------:R-:W-:Y:S01]  /*1e60*/  FADD R33, R33, R24 ;  /* 0x0000001821217221 */ /* 0x000fe20000000000 */
[----:B------:R-:W-:Y:S01]  /*1e70*/  SEL R39, R25, R32, !P6 ;  /* 0x0000002019277207 */ /* 0x000fe20007000000 */
[----:B------:R-:W-:Y:S01]  /*1e80*/  FADD R30, R30, R37 ;  /* 0x000000251e1e7221 */ /* 0x000fe20000000000 */
[----:B------:R-:W-:Y:S01]  /*1e90*/  FADD R24, -R31, R89 ;  /* 0x000000591f187221 */ /* 0x000fe20000000100 */
[----:B--2---:R0:W-:Y:S01]  /*1ea0*/  SHFL.IDX PT, R32, R34, R0, 0x1f ;  /* 0x00001f0022207589 */ /* 0x0041e200000e0000 */
[----:B------:R-:W-:Y:S01]  /*1eb0*/  FMUL R6, R6, 1.4426950216293334961 ;  /* 0x3fb8aa3b06067820 */ /* 0x000fe20000400000 */
[----:B------:R-:W-:Y:S02]  /*1ec0*/  FADD R91, R91, R30 ;  /* 0x0000001e5b5b7221 */ /* 0x000fe40000000000 */
[----:B------:R-:W1:Y:S01]  /*1ed0*/  SHFL.IDX PT, R25, R36, R7, 0x1f ;  /* 0x00001f0724197589 */ /* 0x000e6200000e0000 */
[----:B------:R-:W-:-:S03]  /*1ee0*/  FMUL R30, R24, 1.4426950216293334961 ;  /* 0x3fb8aa3b181e7820 */ /* 0x000fc60000400000 */
[----:B------:R-:W-:Y:S04]  /*1ef0*/  SHFL.IDX PT, R35, R39, R0, 0x1f ;  /* 0x00001f0027237589 */ /* 0x000fe800000e0000 */
[----:B------:R-:W2:Y:S01]  /*1f00*/  SHFL.IDX PT, R28, R28, R7, 0x1f ;  /* 0x00001f071c1c7589 */ /* 0x000ea200000e0000 */
[----:B------:R-:W-:Y:S01]  /*1f10*/  FADD R26, R26, R33 ;  /* 0x000000211a1a7221 */ /* 0x000fe20000000000 */
[----:B------:R-:W3:Y:S08]  /*1f20*/  MUFU.EX2 R6, R6 ;  /* 0x0000000600067308 */ /* 0x000ef00000000800 */
[----:B------:R-:W4:Y:S01]  /*1f30*/  MUFU.EX2 R33, R30 ;  /* 0x0000001e00217308 */ /* 0x000f220000000800 */
[----:B0-----:R-:W-:Y:S01]  /*1f40*/  FADD R34, R27, R26 ;  /* 0x0000001a1b227221 */ /* 0x001fe20000000000 */
[--C-:B-1----:R-:W-:Y:S01]  /*1f50*/  PRMT R24, R32, R11, R25.reuse ;  /* 0x0000000b20187216 */ /* 0x102fe20000000019 */
[-C--:B---3--:R-:W-:Y:S01]  /*1f60*/  FMUL R42, R42, R6.reuse ;  /* 0x000000062a2a7220 */ /* 0x088fe20000400000 */
[-C--:B------:R-:W-:Y:S01]  /*1f70*/  FMUL R43, R43, R6.reuse ;  /* 0x000000062b2b7220 */ /* 0x080fe20000400000 */
[-C--:B------:R-:W-:Y:S01]  /*1f80*/  FMUL R46, R46, R6.reuse ;  /* 0x000000062e2e7220 */ /* 0x080fe20000400000 */
[-C--:B------:R-:W-:Y:S01]  /*1f90*/  FMUL R47, R47, R6.reuse ;  /* 0x000000062f2f7220 */ /* 0x080fe20000400000 */
[-C--:B------:R-:W-:Y:S01]  /*1fa0*/  FMUL R50, R50, R6.reuse ;  /* 0x0000000632327220 */ /* 0x080fe20000400000 */
[-C--:B------:R-:W-:Y:S01]  /*1fb0*/  FMUL R51, R51, R6.reuse ;  /* 0x0000000633337220 */ /* 0x080fe20000400000 */
[-C--:B------:R-:W-:Y:S01]  /*1fc0*/  FMUL R54, R54, R6.reuse ;  /* 0x0000000636367220 */ /* 0x080fe20000400000 */
[----:B------:R-:W-:Y:S01]  /*1fd0*/  FMUL R55, R55, R6 ;  /* 0x0000000637377220 */ /* 0x000fe20000400000 */
[-C--:B----4-:R-:W-:Y:S01]  /*1fe0*/  FMUL R40, R40, R33.reuse ;  /* 0x0000002128287220 */ /* 0x090fe20000400000 */
[-C--:B------:R-:W-:Y:S01]  /*1ff0*/  FMUL R41, R41, R33.reuse ;  /* 0x0000002129297220 */ /* 0x080fe20000400000 */
[-C--:B------:R-:W-:Y:S01]  /*2000*/  FMUL R44, R44, R33.reuse ;  /* 0x000000212c2c7220 */ /* 0x080fe20000400000 */
[-C--:B------:R-:W-:Y:S01]  /*2010*/  FMUL R45, R45, R33.reuse ;  /* 0x000000212d2d7220 */ /* 0x080fe20000400000 */
[-C--:B------:R-:W-:Y:S01]  /*2020*/  FMUL R48, R48, R33.reuse ;  /* 0x0000002130307220 */ /* 0x080fe20000400000 */
[-C--:B------:R-:W-:Y:S01]  /*2030*/  FMUL R49, R49, R33.reuse ;  /* 0x0000002131317220 */ /* 0x080fe20000400000 */
[-C--:B------:R-:W-:Y:S01]  /*2040*/  FMUL R52, R52, R33.reuse ;  /* 0x0000002134347220 */ /* 0x080fe20000400000 */
[----:B------:R-:W-:Y:S01]  /*2050*/  FMUL R53, R53, R33 ;  /* 0x0000002135357220 */ /* 0x000fe20000400000 */
[----:B------:R-:W-:-:S02]  /*2060*/  PRMT R25, R32, R10, R25 ;  /* 0x0000000a20197216 */ /* 0x000fc40000000019 */
[C-C-:B--2---:R-:W-:Y:S02]  /*2070*/  PRMT R26, R35.reuse, R11, R28.reuse ;  /* 0x0000000b231a7216 */ /* 0x144fe4000000001c */
[----:B------:R-:W-:Y:S01]  /*2080*/  PRMT R27, R35, R10, R28 ;  /* 0x0000000a231b7216 */ /* 0x000fe2000000001c */
[----:B------:R-:W-:Y:S06]  /*2090*/  BAR.SYNC.DEFER_BLOCKING 0x0 ;  /* 0x0000000000007b1d */ /* 0x000fec0000010000 */
[----:B------:R-:W0:Y:S04]  /*20a0*/  SHFL.BFLY PT, R28, R91, 0x2, 0x1f ;  /* 0x0c401f005b1c7f89 */ /* 0x000e2800000e0000 */
[----:B------:R-:W1:Y:S01]  /*20b0*/  SHFL.BFLY PT, R35, R34, 0x2, 0x1f ;  /* 0x0c401f0022237f89 */ /* 0x000e6200000e0000 */
[----:B------:R-:W-:-:S06]  /*20c0*/  WARPGROUP.ARRIVE ;  /* 0x00000000000079c5 */ /* 0x000fcc0000000000 */
[----:B------:R-:W-:Y:S01]  /*20d0*/  QGMMA.64x32x32.F32.E4M3.E4M3 R40, R24, gdesc[UR8], R40, gsb0 ;  /* 0x0060000818287df3 */ /* 0x000fe20008000828 */
[----:B0-----:R-:W-:Y:S01]  /*20e0*/  FADD R91, R91, R28 ;  /* 0x0000001c5b5b7221 */ /* 0x001fe20000000000 */
[----:B------:R-:W-:Y:S01]  /*20f0*/  UIADD3 UR5, UP0, UR5, 0x20, URZ ;  /* 0x0000002005057890 */ /* 0x000fe2000ff1e03f */
[----:B-1----:R-:W-:-:S03]  /*2100*/  FADD R35, R34, R35 ;  /* 0x0000002322237221 */ /* 0x002fc60000000000 */
[----:B------:R-:W0:Y:S01]  /*2110*/  SHFL.BFLY PT, R30, R91, 0x1, 0x1f ;  /* 0x0c201f005b1e7f89 */ /* 0x000e2200000e0000 */
[----:B------:R-:W-:-:S03]  /*2120*/  UIADD3.X UR6, URZ, UR6, URZ, UP0, !UPT ;  /* 0x000000063f067290 */ /* 0x000fc600087fe43f */
[----:B------:R-:W1:Y:S01]  /*2130*/  SHFL.BFLY PT, R28, R35, 0x1, 0x1f ;  /* 0x0c201f00231c7f89 */ /* 0x000e6200000e0000 */
[----:B------:R-:W-:Y:S02]  /*2140*/  ISETP.LE.U32.AND P0, PT, R4, UR5, PT ;  /* 0x0000000504007c0c */ /* 0x000fe4000bf03070 */
[----:B------:R-:W-:-:S05]  /*2150*/  IMAD.U32 R32, RZ, RZ, UR6 ;  /* 0x00000006ff207e24 */ /* 0x000fca000f8e00ff */
[----:B------:R-:W-:Y:S01]  /*2160*/  ISETP.GE.U32.AND.EX P0, PT, R32, RZ, PT, P0 ;  /* 0x000000ff2000720c */ /* 0x000fe20003f06100 */
[----:B------:R-:W-:Y:S01]  /*2170*/  ULEA UR4, UR15, UR4, 0x5 ;  /* 0x000000040f047291 */ /* 0x000fe2000f8e283f */
[----:B------:R-:W-:Y:S02]  /*2180*/  IMAD R8, R63, 0x20, R8 ;  /* 0x000000203f087824 */ /* 0x000fe400078e0208 */
[----:B------:R-:W-:Y:S02]  /*2190*/  IMAD.MOV.U32 R89, RZ, RZ, R31 ;  /* 0x000000ffff597224 */ /* 0x000fe400078e001f */
[----:B0-----:R-:W-:Y:S01]  /*21a0*/  FADD R37, R91, R30 ;  /* 0x0000001e5b257221 */ /* 0x001fe20000000000 */
[----:B-1----:R-:W-:-:S03]  /*21b0*/  FADD R28, R35, R28 ;  /* 0x0000001c231c7221 */ /* 0x002fc60000000000 */
[----:B------:R-:W-:Y:S01]  /*21c0*/  FFMA R87, R6, R87, R37 ;  /* 0x0000005706577223 */ /* 0x000fe20000000025 */
[----:B------:R-:W-:Y:S02]  /*21d0*/  IMAD.MOV.U32 R6, RZ, RZ, R29 ;  /* 0x000000ffff067224 */ /* 0x000fe400078e001d */
[----:B------:R-:W-:Y:S01]  /*21e0*/  FFMA R88, R33, R88, R28 ;  /* 0x0000005821587223 */ /* 0x000fe2000000001c */
[----:B------:R-:W-:Y:S02]  /*21f0*/  WARPGROUP.DEPBAR.LE gsb0, 0x0 ;  /* 0x00008000000079c5 */ /* 0x000fe40000010000 */
[----:B------:R-:W-:Y:S05]  /*2200*/  @!P0 BRA `(.L_x_1) ;  /* 0xffffffec003c8947 */ /* 0x000fea000383ffff */
.L_x_0:
[----:B------:R-:W0:Y:S01]  /*2210*/  S2R R0, SR_TID.X ;  /* 0x0000000000007919 */ /* 0x000e220000002100 */
[----:B------:R-:W-:Y:S01]  /*2220*/  FMUL R7, R50, 0.25 ;  /* 0x3e80000032077820 */ /* 0x000fe20000400000 */
[----:B------:R-:W-:Y:S01]  /*2230*/  FSETP.GT.AND P0, PT, |R87|, 8.50705917302346158658e+37, PT ;  /* 0x7e8000005700780b */ /* 0x000fe20003f04200 */
[----:B-1----:R-:W-:Y:S01]  /*2240*/  FMUL R2, R55, 0.25 ;  /* 0x3e80000037027820 */ /* 0x002fe20000400000 */
[----:B------:R-:W-:Y:S01]  /*2250*/  FMUL R4, R47, 0.25 ;  /* 0x3e8000002f047820 */ /* 0x000fe20000400000 */
[----:B------:R-:W-:Y:S01]  /*2260*/  FMUL R3, R54, 0.25 ;  /* 0x3e80000036037820 */ /* 0x000fe20000400000 */
[----:B------:R-:W-:Y:S01]  /*2270*/  FSEL R50, R7, R50, P0 ;  /* 0x0000003207327208 */ /* 0x000fe20000000000 */
[----:B------:R-:W-:Y:S01]  /*2280*/  FMUL R7, R42, 0.25 ;  /* 0x3e8000002a077820 */ /* 0x000fe20000400000 */
[----:B------:R-:W-:Y:S01]  /*2290*/  FSEL R14, R2, R55, P0 ;  /* 0x00000037020e7208 */ /* 0x000fe20000000000 */
[----:B------:R-:W-:Y:S01]  /*22a0*/  FMUL R2, R51, 0.25 ;  /* 0x3e80000033027820 */ /* 0x000fe20000400000 */
[----:B------:R-:W-:Y:S01]  /*22b0*/  FSEL R18, R4, R47, P0 ;  /* 0x0000002f04127208 */ /* 0x000fe20000000000 */
[----:B------:R-:W-:Y:S01]  /*22c0*/  FMUL R4, R49, 0.25 ;  /* 0x3e80000031047820 */ /* 0x000fe20000400000 */
[----:B------:R-:W-:Y:S01]  /*22d0*/  FSEL R42, R7, R42, P0 ;  /* 0x0000002a072a7208 */ /* 0x000fe20000000000 */
[----:B------:R-:W-:Y:S01]  /*22e0*/  FMUL R7, R48, 0.25 ;  /* 0x3e80000030077820 */ /* 0x000fe20000400000 */
[----:B------:R-:W-:Y:S01]  /*22f0*/  FSETP.GT.AND P1, PT, |R88|, 8.50705917302346158658e+37, PT ;  /* 0x7e8000005800780b */ /* 0x000fe20003f24200 */
[----:B------:R-:W-:Y:S01]  /*2300*/  FMUL R17, R40, 0.25 ;  /* 0x3e80000028117820 */ /* 0x000fe20000400000 */
[----:B------:R-:W-:Y:S01]  /*2310*/  FSEL R54, R3, R54, P0 ;  /* 0x0000003603367208 */ /* 0x000fe20000000000 */
[----:B------:R-:W-:Y:S01]  /*2320*/  FMUL R3, R46, 0.25 ;  /* 0x3e8000002e037820 */ /* 0x000fe20000400000 */
[----:B------:R-:W-:Y:S01]  /*2330*/  FSEL R16, R2, R51, P0 ;  /* 0x0000003302107208 */ /* 0x000fe20000000000 */
[----:B------:R-:W-:Y:S01]  /*2340*/  FMUL R2, R43, 0.25 ;  /* 0x3e8000002b027820 */ /* 0x000fe20000400000 */
[----:B------:R-:W-:Y:S01]  /*2350*/  FSEL R49, R4, R49, P1 ;  /* 0x0000003104317208 */ /* 0x000fe20000800000 */
[----:B------:R-:W-:Y:S01]  /*2360*/  BAR.SYNC.DEFER_BLOCKING 0x0 ;  /* 0x0000000000007b1d */ /* 0x000fe20000010000 */
[----:B------:R-:W-:-:S02]  /*2370*/  FSEL R19, R7, R48, P1 ;  /* 0x0000003007137208 */ /* 0x000fc40000800000 */
[----:B------:R-:W-:Y:S01]  /*2380*/  FSEL R46, R3, R46, P0 ;  /* 0x0000002e032e7208 */ /* 0x000fe20000000000 */
[----:B------:R-:W-:Y:S01]  /*2390*/  FMUL R3, R52, 0.25 ;  /* 0x3e80000034037820 */ /* 0x000fe20000400000 */
[----:B------:R-:W-:Y:S01]  /*23a0*/  FSEL R20, R2, R43, P0 ;  /* 0x0000002b02147208 */ /* 0x000fe20000000000 */
[----:B------:R-:W-:Y:S01]  /*23b0*/  FMUL R2, R53, 0.25 ;  /* 0x3e80000035027820 */ /* 0x000fe20000400000 */
[----:B------:R-:W-:Y:S01]  /*23c0*/  FSETP.GEU.AND P2, PT, R88, 1.175494350822287508e-38, PT ;  /* 0x008000005800780b */ /* 0x000fe20003f4e000 */
[----:B------:R-:W-:Y:S01]  /*23d0*/  ULDC.64 UR4, c[0x0][0x270] ;  /* 0x00009c0000047ab9 */ /* 0x000fe20000000a00 */
[----:B------:R-:W-:Y:S01]  /*23e0*/  FSEL R15, R3, R52, P1 ;  /* 0x00000034030f7208 */ /* 0x000fe20000800000 */
[----:B------:R-:W-:Y:S01]  /*23f0*/  FMUL R3, R44, 0.25 ;  /* 0x3e8000002c037820 */ /* 0x000fe20000400000 */
[C---:B0-----:R-:W-:Y:S01]  /*2400*/  LOP3.LUT R6, R0.reuse, 0x7, RZ, 0xc0, !PT ;  /* 0x0000000700067812 */ /* 0x041fe200078ec0ff */
[----:B------:R-:W-:Y:S01]  /*2410*/  IMAD.SHL.U32 R4, R0, 0x4, RZ ;  /* 0x0000000400047824 */ /* 0x000fe200078e00ff */
[----:B------:R-:W-:Y:S01]  /*2420*/  FSEL R53, R2, R53, P1 ;  /* 0x0000003502357208 */ /* 0x000fe20000800000 */
[----:B------:R-:W-:Y:S01]  /*2430*/  FMUL R2, R45, 0.25 ;  /* 0x3e8000002d027820 */ /* 0x000fe20000400000 */
[----:B------:R-:W-:Y:S01]  /*2440*/  LEA R7, R6, UR7, 0x4 ;  /* 0x0000000706077c11 */ /* 0x000fe2000f8e20ff */
[----:B------:R-:W-:Y:S01]  /*2450*/  UIMAD UR4, UR12, UR4, URZ ;  /* 0x000000040c0472a4 */ /* 0x000fe2000f8e023f */
[----:B------:R-:W-:-:S02]  /*2460*/  LOP3.LUT R4, R4, 0xc0, RZ, 0xc0, !PT ;  /* 0x000000c004047812 */ /* 0x000fc400078ec0ff */
[----:B------:R-:W-:Y:S01]  /*2470*/  FSEL R45, R2, R45, P1 ;  /* 0x0000002d022d7208 */ /* 0x000fe20000800000 */
[----:B------:R-:W-:Y:S01]  /*2480*/  IMAD R9, R6, -0x8, R7 ;  /* 0xfffffff806097824 */ /* 0x000fe200078e0207 */
[----:B------:R-:W-:Y:S01]  /*2490*/  FSEL R23, R3, R44, P1 ;  /* 0x0000002c03177208 */ /* 0x000fe20000800000 */
[----:B------:R-:W-:Y:S01]  /*24a0*/  FMUL R2, R41, 0.25 ;  /* 0x3e80000029027820 */ /* 0x000fe20000400000 */
[----:B------:R-:W-:Y:S01]  /*24b0*/  IMAD.SHL.U32 R3, R0, 0x8, RZ ;  /* 0x0000000800037824 */ /* 0x000fe200078e00ff */
[----:B------:R-:W-:Y:S01]  /*24c0*/  FSETP.GEU.AND P4, PT, |R87|, 1.175494350822287508e-38, PT ;  /* 0x008000005700780b */ /* 0x000fe20003f8e200 */
[----:B------:R-:W-:Y:S02]  /*24d0*/  IMAD.IADD R27, R4, 0x1, R9 ;  /* 0x00000001041b7824 */ /* 0x000fe400078e0209 */
[C---:B------:R-:W-:Y:S01]  /*24e0*/  FMUL R4, R88.reuse, 8388608 ;  /* 0x4b00000058047820 */ /* 0x040fe20000400000 */
[----:B------:R-:W-:Y:S02]  /*24f0*/  FSETP.GEU.AND P5, PT, |R88|, 1.175494350822287508e-38, PT ;  /* 0x008000005800780b */ /* 0x000fe40003fae200 */
[----:B------:R-:W-:-:S02]  /*2500*/  FSEL R41, R2, R41, P1 ;  /* 0x0000002902297208 */ /* 0x000fc40000800000 */
[----:B------:R-:W-:Y:S01]  /*2510*/  FSEL R4, R4, R88, !P2 ;  /* 0x0000005804047208 */ /* 0x000fe20005000000 */
[----:B------:R-:W-:Y:S01]  /*2520*/  @P1 FMUL R88, R88, 0.25 ;  /* 0x3e80000058581820 */ /* 0x000fe20000400000 */
[----:B------:R-:W-:Y:S01]  /*2530*/  LOP3.LUT R21, R3, 0x380, RZ, 0xc0, !PT ;  /* 0x0000038003157812 */ /* 0x000fe200078ec0ff */
[C---:B------:R-:W-:Y:S01]  /*2540*/  FMUL R3, R87.reuse, 8388608 ;  /* 0x4b00000057037820 */ /* 0x040fe20000400000 */
[----:B------:R-:W-:Y:S01]  /*2550*/  FSETP.GEU.AND P3, PT, R87, 1.175494350822287508e-38, PT ;  /* 0x008000005700780b */ /* 0x000fe20003f6e000 */
[----:B------:R-:W-:Y:S01]  /*2560*/  VIADD R2, R4, 0xc0cafb0d ;  /* 0xc0cafb0d04027836 */ /* 0x000fe20000000000 */
[----:B------:R-:W-:Y:S01]  /*2570*/  LOP3.LUT R22, R0, 0x8, RZ, 0xc0, !PT ;  /* 0x0000000800167812 */ /* 0x000fe200078ec0ff */
[----:B------:R-:W-:Y:S01]  /*2580*/  @!P4 FMUL R14, R14, 16777216 ;  /* 0x4b8000000e0ec820 */ /* 0x000fe20000400000 */
[----:B------:R-:W-:Y:S01]  /*2590*/  FSEL R3, R3, R87, !P3 ;  /* 0x0000005703037208 */ /* 0x000fe20005800000 */
[----:B------:R-:W-:Y:S01]  /*25a0*/  @P0 FMUL R87, R87, 0.25 ;  /* 0x3e80000057570820 */ /* 0x000fe20000400000 */
[----:B------:R-:W-:Y:S01]  /*25b0*/  LOP3.LUT R9, R2, 0xff800000, RZ, 0xc0, !PT ;  /* 0xff80000002097812 */ /* 0x000fe200078ec0ff */
[----:B------:R-:W-:Y:S01]  /*25c0*/  IMAD R24, R22, 0x80, R7 ;  /* 0x0000008016187824 */ /* 0x000fe200078e0207 */
[----:B------:R-:W-:Y:S01]  /*25d0*/  FSEL R7, RZ, -23, P2 ;  /* 0xc1b80000ff077808 */ /* 0x000fe20001000000 */
[----:B------:R-:W-:Y:S01]  /*25e0*/  @!P4 FMUL R87, R87, 16777216 ;  /* 0x4b8000005757c820 */ /* 0x000fe20000400000 */
[----:B------:R-:W-:Y:S01]  /*25f0*/  I2FP.F32.S32 R8, R9 ;  /* 0x0000000900087245 */ /* 0x000fe20000201400 */
[----:B------:R-:W-:Y:S01]  /*2600*/  @!P5 FMUL R88, R88, 16777216 ;  /* 0x4b8000005858d820 */ /* 0x000fe20000400000 */
[----:B------:R-:W-:Y:S01]  /*2610*/  VIADD R6, R3, 0xc0cafb0d ;  /* 0xc0cafb0d03067836 */ /* 0x000fe20000000000 */
[----:B------:R-:W0:Y:S01]  /*2620*/  MUFU.RCP R13, R87 ;  /* 0x00000057000d7308 */ /* 0x000e220000001000 */
[----:B------:R-:W-:Y:S01]  /*2630*/  FSEL R25, R17, R40, P1 ;  /* 0x0000002811197208 */ /* 0x000fe20000800000 */
[----:B------:R-:W-:Y:S01]  /*2640*/  FFMA.FTZ R7, R8, 1.1920928955078125e-07, R7 ;  /* 0x3400000008077823 */ /* 0x000fe20000010007 */
[----:B------:R-:W-:Y:S01]  /*2650*/  FSEL R12, RZ, -23, P3 ;  /* 0xc1b80000ff0c7808 */ /* 0x000fe20001800000 */
[----:B------:R-:W-:Y:S01]  /*2660*/  @!P4 FMUL R54, R54, 16777216 ;  /* 0x4b8000003636c820 */ /* 0x000fe20000400000 */
[----:B------:R-:W-:Y:S01]  /*2670*/  LOP3.LUT R10, R6, 0xff800000, RZ, 0xc0, !PT ;  /* 0xff800000060a7812 */ /* 0x000fe200078ec0ff */
[----:B------:R-:W-:Y:S01]  /*2680*/  @!P4 FMUL R16, R16, 16777216 ;  /* 0x4b8000001010c820 */ /* 0x000fe20000400000 */
[----:B------:R-:W-:Y:S01]  /*2690*/  @!P4 FMUL R50, R50, 16777216 ;  /* 0x4b8000003232c820 */ /* 0x000fe20000400000 */
[----:B------:R-:W1:Y:S01]  /*26a0*/  MUFU.RCP R8, R88 ;  /* 0x0000005800087308 */ /* 0x000e620000001000 */
[----:B------:R-:W-:Y:S01]  /*26b0*/  I2FP.F32.S32 R11, R10 ;  /* 0x0000000a000b7245 */ /* 0x000fe20000201400 */
[----:B------:R-:W-:Y:S01]  /*26c0*/  @!P4 FMUL R18, R18, 16777216 ;  /* 0x4b8000001212c820 */ /* 0x000fe20000400000 */
        /* <DEDUP_REMOVED lines=11> */
[----:B------:R-:W-:Y:S01]  /*2780*/  IMAD.IADD R6, R21, 0x1, R24 ;  /* 0x0000000115067824 */ /* 0x000fe200078e0218 */
[----:B------:R-:W-:Y:S01]  /*2790*/  LEA.HI R2, R22, R27, RZ, 0x1f ;  /* 0x0000001b16027211 */ /* 0x000fe200078ff8ff */
[----:B------:R-:W-:Y:S01]  /*27a0*/  FFMA.FTZ R12, R11, 1.1920928955078125e-07, R12 ;  /* 0x340000000b0c7823 */ /* 0x000fe2000001000c */
[C---:B0-----:R-:W-:Y:S01]  /*27b0*/  FMUL R14, R13.reuse, R14 ;  /* 0x0000000e0d0e7220 */ /* 0x041fe20000400000 */
[C---:B------:R-:W-:Y:S01]  /*27c0*/  FMUL R11, R13.reuse, R54 ;  /* 0x000000360d0b7220 */ /* 0x040fe20000400000 */
[C---:B------:R-:W-:Y:S01]  /*27d0*/  FMUL R17, R13.reuse, R16 ;  /* 0x000000100d117220 */ /* 0x040fe20000400000 */
[C---:B------:R-:W-:Y:S01]  /*27e0*/  FMUL R50, R13.reuse, R50 ;  /* 0x000000320d327220 */ /* 0x040fe20000400000 */
[C---:B------:R-:W-:Y:S01]  /*27f0*/  FMUL R18, R13.reuse, R18 ;  /* 0x000000120d127220 */ /* 0x040fe20000400000 */
[C---:B------:R-:W-:Y:S01]  /*2800*/  FMUL R21, R13.reuse, R46 ;  /* 0x0000002e0d157220 */ /* 0x040fe20000400000 */
[C---:B------:R-:W-:Y:S01]  /*2810*/  FMUL R22, R13.reuse, R20 ;  /* 0x000000140d167220 */ /* 0x040fe20000400000 */
[----:B------:R-:W-:Y:S01]  /*2820*/  FMUL R13, R13, R42 ;  /* 0x0000002a0d0d7220 */ /* 0x000fe20000400000 */
[C---:B-1----:R-:W-:Y:S01]  /*2830*/  FMUL R53, R8.reuse, R53 ;  /* 0x0000003508357220 */ /* 0x042fe20000400000 */
[C---:B------:R-:W-:Y:S01]  /*2840*/  FMUL R16, R8.reuse, R15 ;  /* 0x0000000f08107220 */ /* 0x040fe20000400000 */
[C---:B------:R-:W-:Y:S01]  /*2850*/  FMUL R41, R8.reuse, R41 ;  /* 0x0000002908297220 */ /* 0x040fe20000400000 */
[C---:B------:R-:W-:Y:S01]  /*2860*/  FMUL R24, R8.reuse, R25 ;  /* 0x0000001908187220 */ /* 0x040fe20000400000 */
[C---:B------:R-:W-:Y:S01]  /*2870*/  FMUL R45, R8.reuse, R45 ;  /* 0x0000002d082d7220 */ /* 0x040fe20000400000 */
[C---:B------:R-:W-:Y:S01]  /*2880*/  FMUL R20, R8.reuse, R23 ;  /* 0x0000001708147220 */ /* 0x040fe20000400000 */
[C---:B------:R-:W-:Y:S01]  /*2890*/  FMUL R49, R8.reuse, R49 ;  /* 0x0000003108317220 */ /* 0x040fe20000400000 */
[----:B------:R-:W-:Y:S01]  /*28a0*/  FMUL R8, R8, R19 ;  /* 0x0000001308087220 */ /* 0x000fe20000400000 */
[----:B------:R-:W-:Y:S01]  /*28b0*/  F2FP.SATFINITE.E4M3.F32.PACK_AB_MERGE_C R13, R22, R13, RZ ;  /* 0x0000000d160d723e */ /* 0x000fe200048070ff */
[----:B------:R-:W-:Y:S01]  /*28c0*/  IMAD.IADD R9, R4, 0x1, -R9 ;  /* 0x0000000104097824 */ /* 0x000fe200078e0a09 */
[----:B------:R-:W-:Y:S01]  /*28d0*/  F2FP.SATFINITE.E4M3.F32.PACK_AB_MERGE_C R24, R41, R24, RZ ;  /* 0x000000182918723e */ /* 0x000fe200048070ff */
[----:B------:R-:W-:Y:S01]  /*28e0*/  IMAD.IADD R10, R3, 0x1, -R10 ;  /* 0x00000001030a7824 */ /* 0x000fe200078e0a0a */
[----:B------:R-:W-:-:S02]  /*28f0*/  F2FP.SATFINITE.E4M3.F32.PACK_AB_MERGE_C R20, R45, R20, RZ ;  /* 0x000000142d14723e */ /* 0x000fc400048070ff */
[----:B------:R-:W-:Y:S02]  /*2900*/  F2FP.SATFINITE.E4M3.F32.PACK_AB_MERGE_C R8, R49, R8, RZ ;  /* 0x000000083108723e */ /* 0x000fe400048070ff */
[----:B------:R-:W-:Y:S02]  /*2910*/  LOP3.LUT R23, R13, 0xffff, RZ, 0xc0, !PT ;  /* 0x0000ffff0d177812 */ /* 0x000fe400078ec0ff */
[----:B------:R-:W-:Y:S02]  /*2920*/  F2FP.SATFINITE.E4M3.F32.PACK_AB_MERGE_C R17, R17, R50, RZ ;  /* 0x000000321111723e */ /* 0x000fe400048070ff */
[----:B------:R-:W-:Y:S02]  /*2930*/  LOP3.LUT R24, R24, 0xffff, RZ, 0xc0, !PT ;  /* 0x0000ffff18187812 */ /* 0x000fe400078ec0ff */
[----:B------:R-:W-:Y:S02]  /*2940*/  LOP3.LUT R13, R20, 0xffff, RZ, 0xc0, !PT ;  /* 0x0000ffff140d7812 */ /* 0x000fe400078ec0ff */
[----:B------:R-:W-:-:S02]  /*2950*/  LOP3.LUT R22, R8, 0xffff, RZ, 0xc0, !PT ;  /* 0x0000ffff08167812 */ /* 0x000fc400078ec0ff */
[----:B------:R-:W-:Y:S02]  /*2960*/  F2FP.SATFINITE.E4M3.F32.PACK_AB_MERGE_C R18, R18, R21, RZ ;  /* 0x000000151212723e */ /* 0x000fe400048070ff */
[----:B------:R-:W-:Y:S02]  /*2970*/  F2FP.SATFINITE.E4M3.F32.PACK_AB_MERGE_C R53, R53, R16, RZ ;  /* 0x000000103535723e */ /* 0x000fe400048070ff */
[----:B------:R-:W-:Y:S02]  /*2980*/  LOP3.LUT R28, R17, 0xffff, RZ, 0xc0, !PT ;  /* 0x0000ffff111c7812 */ /* 0x000fe400078ec0ff */
[----:B------:R-:W-:Y:S02]  /*2990*/  PRMT R15, R24, 0x3340, R13 ;  /* 0x00003340180f7816 */ /* 0x000fe4000000000d */
[----:B------:R-:W-:Y:S02]  /*29a0*/  PRMT R16, R22, 0x3340, R1 ;  /* 0x0000334016107816 */ /* 0x000fe40000000001 */
[----:B------:R-:W-:-:S02]  /*29b0*/  LOP3.LUT R26, R18, 0xffff, RZ, 0xc0, !PT ;  /* 0x0000ffff121a7812 */ /* 0x000fc400078ec0ff */
[----:B------:R-:W-:Y:S01]  /*29c0*/  F2FP.SATFINITE.E4M3.F32.PACK_AB_MERGE_C R17, R14, R11, RZ ;  /* 0x0000000b0e11723e */ /* 0x000fe200048070ff */
[----:B------:R-:W-:Y:S01]  /*29d0*/  IMAD.MOV.U32 R11, RZ, RZ, 0x3dc6b27f ;  /* 0x3dc6b27fff0b7424 */ /* 0x000fe200078e00ff */
[----:B------:R-:W-:Y:S01]  /*29e0*/  SHF.R.U32.HI R8, RZ, 0x8, R24 ;  /* 0x00000008ff087819 */ /* 0x000fe20000011618 */
[----:B------:R-:W-:Y:S01]  /*29f0*/  FADD R14, R9, -1 ;  /* 0xbf800000090e7421 */ /* 0x000fe20000000000 */
[----:B------:R-:W-:Y:S02]  /*2a00*/  SHF.R.U32.HI R13, RZ, 0x8, R13 ;  /* 0x00000008ff0d7819 */ /* 0x000fe4000001160d */
[----:B------:R-:W-:Y:S01]  /*2a10*/  PRMT R18, R15, 0x5410, R16 ;  /* 0x000054100f127816 */ /* 0x000fe20000000010 */
[----:B------:R-:W-:Y:S01]  /*2a20*/  FADD R16, R10, -1 ;  /* 0xbf8000000a107421 */ /* 0x000fe20000000000 */
[----:B------:R-:W-:Y:S01]  /*2a30*/  PRMT R20, R28, 0x3340, R1 ;  /* 0x000033401c147816 */ /* 0x000fe20000000001 */
[-C--:B------:R-:W-:Y:S01]  /*2a40*/  FFMA.FTZ R9, R14, R11.reuse, -0.16845393180847167969 ;  /* 0xbe2c7f300e097423 */ /* 0x080fe2000001000b */
[----:B------:R-:W-:Y:S01]  /*2a50*/  PRMT R19, R23, 0x3340, R26 ;  /* 0x0000334017137816 */ /* 0x000fe2000000001a */
[----:B------:R-:W-:Y:S01]  /*2a60*/  FFMA.FTZ R11, R16, R11, -0.16845393180847167969 ;  /* 0xbe2c7f30100b7423 */ /* 0x000fe2000001000b */
[----:B------:R-:W-:Y:S01]  /*2a70*/  LOP3.LUT R13, R13, 0xffff, RZ, 0xc0, !PT ;  /* 0x0000ffff0d0d7812 */ /* 0x000fe200078ec0ff */
[----:B------:R-:W-:Y:S01]  /*2a80*/  FFMA.FTZ R9, R14, R9, 0.1716887056827545166 ;  /* 0x3e2fcf2a0e097423 */ /* 0x000fe20000010009 */
[----:B------:R-:W-:Y:S01]  /*2a90*/  LOP3.LUT R8, R8, 0xffff, RZ, 0xc0, !PT ;  /* 0x0000ffff08087812 */ /* 0x000fe200078ec0ff */
[----:B------:R-:W-:Y:S01]  /*2aa0*/  FFMA.FTZ R11, R16, R11, 0.1716887056827545166 ;  /* 0x3e2fcf2a100b7423 */ /* 0x000fe2000001000b */
[----:B------:R-:W-:Y:S01]  /*2ab0*/  PRMT R21, R19, 0x5410, R20 ;  /* 0x0000541013157816 */ /* 0x000fe20000000014 */
[----:B------:R-:W-:Y:S01]  /*2ac0*/  FFMA.FTZ R9, R14, R9, -0.17900948226451873779 ;  /* 0xbe374e430e097423 */ /* 0x000fe20000010009 */
[----:B------:R-:W-:Y:S01]  /*2ad0*/  PRMT R19, R8, 0x3340, R13 ;  /* 0x0000334008137816 */ /* 0x000fe2000000000d */
[----:B------:R-:W-:Y:S01]  /*2ae0*/  FFMA.FTZ R11, R16, R11, -0.17900948226451873779 ;  /* 0xbe374e43100b7423 */ /* 0x000fe2000001000b */
[----:B------:R-:W-:Y:S01]  /*2af0*/  SHF.R.U32.HI R8, RZ, 0x8, R22 ;  /* 0x00000008ff087819 */ /* 0x000fe20000011616 */
[----:B------:R-:W-:Y:S01]  /*2b00*/  FFMA.FTZ R9, R14, R9, 0.20512372255325317383 ;  /* 0x3e520bf40e097423 */ /* 0x000fe20000010009 */
[----:B------:R-:W-:Y:S01]  /*2b10*/  SHF.R.U32.HI R10, RZ, 0x8, R26 ;  /* 0x00000008ff0a7819 */ /* 0x000fe2000001161a */
[----:B------:R-:W-:Y:S01]  /*2b20*/  FFMA.FTZ R11, R16, R11, 0.20512372255325317383 ;  /* 0x3e520bf4100b7423 */ /* 0x000fe2000001000b */
[----:B------:R-:W-:Y:S01]  /*2b30*/  LOP3.LUT R8, R8, 0xffff, RZ, 0xc0, !PT ;  /* 0x0000ffff08087812 */ /* 0x000fe200078ec0ff */
[----:B------:R-:W-:Y:S01]  /*2b40*/  FFMA.FTZ R9, R14, R9, -0.24046532809734344482 ;  /* 0xbe763c8b0e097423 */ /* 0x000fe20000010009 */
[----:B------:R-:W-:Y:S01]  /*2b50*/  SHF.R.U32.HI R15, RZ, 0x8, R28 ;  /* 0x00000008ff0f7819 */ /* 0x000fe2000001161c */
[----:B------:R-:W-:Y:S01]  /*2b60*/  FFMA.FTZ R11, R16, R11, -0.24046532809734344482 ;  /* 0xbe763c8b100b7423 */ /* 0x000fe2000001000b */
[----:B------:R-:W-:Y:S01]  /*2b70*/  PRMT R22, R8, 0x3340, R1 ;  /* 0x0000334008167816 */ /* 0x000fe20000000001 */
[----:B------:R-:W-:Y:S01]  /*2b80*/  FFMA.FTZ R9, R14, R9, 0.28857114911079406738 ;  /* 0x3e93bf990e097423 */ /* 0x000fe20000010009 */
[----:B------:R-:W-:Y:S01]  /*2b90*/  SHF.R.U32.HI R8, RZ, 0x8, R23 ;  /* 0x00000008ff087819 */ /* 0x000fe20000011617 */
[----:B------:R-:W0:Y:S01]  /*2ba0*/  LDC R13, c[0x0][0x278] ;  /* 0x00009e00ff0d7b82 */ /* 0x000e220000000800 */
[----:B------:R-:W-:-:S02]  /*2bb0*/  LOP3.LUT R10, R10, 0xffff, RZ, 0xc0, !PT ;  /* 0x0000ffff0a0a7812 */ /* 0x000fc400078ec0ff */
[----:B------:R-:W-:Y:S02]  /*2bc0*/  LOP3.LUT R23, R8, 0xffff, RZ, 0xc0, !PT ;  /* 0x0000ffff08177812 */ /* 0x000fe400078ec0ff */
[----:B------:R-:W-:Y:S01]  /*2bd0*/  LOP3.LUT R8, R15, 0xffff, RZ, 0xc0, !PT ;  /* 0x0000ffff0f087812 */ /* 0x000fe200078ec0ff */
[----:B------:R-:W-:Y:S01]  /*2be0*/  FFMA.FTZ R15, R16, R11, 0.28857114911079406738 ;  /* 0x3e93bf99100f7423 */ /* 0x000fe2000001000b */
[----:B------:R-:W-:Y:S01]  /*2bf0*/  PRMT R23, R23, 0x3340, R10 ;  /* 0x0000334017177816 */ /* 0x000fe2000000000a */
[----:B------:R-:W-:Y:S01]  /*2c00*/  FFMA.FTZ R11, R14, R9, -0.36067417263984680176 ;  /* 0xbeb8aa490e0b7423 */ /* 0x000fe20000010009 */
[----:B------:R-:W-:Y:S01]  /*2c10*/  PRMT R8, R8, 0x3340, R1 ;  /* 0x0000334008087816 */ /* 0x000fe20000000001 */
[----:B------:R-:W-:Y:S01]  /*2c20*/  FFMA.FTZ R15, R16, R15, -0.36067417263984680176 ;  /* 0xbeb8aa49100f7423 */ /* 0x000fe2000001000f */
[----:B------:R-:W-:Y:S01]  /*2c30*/  LOP3.LUT R53, R53, 0xffff, RZ, 0xc0, !PT ;  /* 0x0000ffff35357812 */ /* 0x000fe200078ec0ff */
[----:B------:R-:W-:Y:S01]  /*2c40*/  FFMA.FTZ R11, R14, R11, 0.48089820146560668945 ;  /* 0x3ef6384a0e0b7423 */ /* 0x000fe2000001000b */
[----:B------:R-:W-:-:S02]  /*2c50*/  PRMT R23, R23, 0x5410, R8 ;  /* 0x0000541017177816 */ /* 0x000fc40000000008 */
[----:B------:R-:W-:Y:S02]  /*2c60*/  PRMT R10, R19, 0x5410, R22 ;  /* 0x00005410130a7816 */ /* 0x000fe40000000016 */
[--C-:B------:R-:W-:Y:S02]  /*2c70*/  PRMT R8, R18, 0x4210, R53.reuse ;  /* 0x0000421012087816 */ /* 0x100fe40000000035 */
[----:B------:R-:W-:Y:S01]  /*2c80*/  LOP3.LUT R18, R17, 0xffff, RZ, 0xc0, !PT ;  /* 0x0000ffff11127812 */ /* 0x000fe200078ec0ff */
[----:B------:R-:W-:Y:S01]  /*2c90*/  FFMA.FTZ R17, R16, R15, 0.48089820146560668945 ;  /* 0x3ef6384a10117423 */ /* 0x000fe2000001000f */
[----:B------:R-:W-:Y:S01]  /*2ca0*/  PRMT R9, R10, 0x5210, R53 ;  /* 0x000052100a097816 */ /* 0x000fe20000000035 */
[----:B------:R-:W-:Y:S01]  /*2cb0*/  FFMA.FTZ R15, R14, R11, -0.72134751081466674805 ;  /* 0xbf38aa3b0e0f7423 */ /* 0x000fe2000001000b */
[--C-:B------:R-:W-:Y:S01]  /*2cc0*/  PRMT R10, R21, 0x4210, R18.reuse ;  /* 0x00004210150a7816 */ /* 0x100fe20000000012 */
[----:B------:R-:W-:Y:S01]  /*2cd0*/  FFMA.FTZ R17, R16, R17, -0.72134751081466674805 ;  /* 0xbf38aa3b10117423 */ /* 0x000fe20000010011 */
[----:B------:R-:W-:Y:S01]  /*2ce0*/  PRMT R11, R23, 0x5210, R18 ;  /* 0x00005210170b7816 */ /* 0x000fe20000000012 */
[----:B------:R-:W-:Y:S01]  /*2cf0*/  FMUL R15, R14, R15 ;  /* 0x0000000f0e0f7220 */ /* 0x000fe20000400000 */
[----:B------:R-:W-:Y:S01]  /*2d00*/  SHF.R.U32.HI R20, RZ, 0x6, R0 ;  /* 0x00000006ff147819 */ /* 0x000fe20000011600 */
[----:B------:R-:W1:Y:S01]  /*2d10*/  LDC.64 R18, c[0x0][0x228] ;  /* 0x00008a00ff127b82 */ /* 0x000e620000000a00 */
[----:B------:R-:W-:Y:S01]  /*2d20*/  ISETP.GE.U32.AND P1, PT, R4, 0x7f800000, PT ;  /* 0x7f8000000400780c */ /* 0x000fe20003f26070 */
[----:B------:R2:W-:Y:S01]  /*2d30*/  STSM.16.M88.4 [R6], R8 ;  /* 0x0000000806007844 */ /* 0x0005e20000000200 */
[----:B------:R-:W-:Y:S01]  /*2d40*/  SGXT.U32 R20, R20, 0x1 ;  /* 0x000000011414781a */ /* 0x000fe20000000000 */
[----:B------:R-:W-:Y:S01]  /*2d50*/  FMUL R15, R14, R15 ;  /* 0x0000000f0e0f7220 */ /* 0x000fe20000400000 */
[----:B------:R-:W-:-:S03]  /*2d60*/  FMUL R17, R16, R17 ;  /* 0x0000001110117220 */ /* 0x000fc60000400000 */
[----:B------:R-:W-:Y:S01]  /*2d70*/  BAR.SYNC.DEFER_BLOCKING 0x0 ;  /* 0x0000000000007b1d */ /* 0x000fe20000010000 */
[----:B------:R-:W-:Y:S01]  /*2d80*/  ISETP.GE.U32.AND P2, PT, R3, 0x7f800000, PT ;  /* 0x7f8000000300780c */ /* 0x000fe20003f46070 */
[----:B0-----:R-:W-:Y:S02]  /*2d90*/  IMAD R20, R20, R13, RZ ;  /* 0x0000000d14147224 */ /* 0x001fe400078e02ff */
[----:B------:R-:W-:Y:S01]  /*2da0*/  FFMA.FTZ R14, R14, 1.4426950216293334961, R15 ;  /* 0x3fb8aa3b0e0e7823 */ /* 0x000fe2000001000f */
[----:B------:R-:W-:Y:S01]  /*2db0*/  FMUL R17, R16, R17 ;  /* 0x0000001110117220 */ /* 0x000fe20000400000 */
[----:B------:R-:W-:Y:S01]  /*2dc0*/  FSETP.NEU.AND P0, PT, R4, RZ, PT ;  /* 0x000000ff0400720b */ /* 0x000fe20003f0d000 */
[----:B------:R-:W-:Y:S02]  /*2dd0*/  IMAD R22, R13, 0x2, R20 ;  /* 0x000000020d167824 */ /* 0x000fe400078e0214 */
[----:B------:R-:W-:Y:S01]  /*2de0*/  FADD R28, R7, R14 ;  /* 0x0000000e071c7221 */ /* 0x000fe20000000000 */
[----:B------:R-:W-:-:S02]  /*2df0*/  @P1 IMAD.MOV.U32 R7, RZ, RZ, 0x7f800000 ;  /* 0x7f800000ff071424 */ /* 0x000fc400078e00ff */
[----:B------:R-:W-:Y:S01]  /*2e00*/  FFMA.FTZ R17, R16, 1.4426950216293334961, R17 ;  /* 0x3fb8aa3b10117823 */ /* 0x000fe20000010011 */
[C---:B------:R-:W-:Y:S01]  /*2e10*/  IMAD R24, R13.reuse, 0x2, R22 ;  /* 0x000000020d187824 */ /* 0x040fe200078e0216 */
[----:B------:R-:W-:Y:S01]  /*2e20*/  LEA.HI R14, R0, 0xe, RZ, 0x1a ;  /* 0x0000000e000e7811 */ /* 0x000fe200078fd0ff */
[----:B------:R-:W-:Y:S01]  /*2e30*/  @P1 FFMA.FTZ R28, R4, R7, +INF ;  /* 0x7f800000041c1423 */ /* 0x000fe20000010007 */
[----:B--2---:R-:W-:Y:S01]  /*2e40*/  LOP3.LUT R8, R0, 0x7f, RZ, 0xc0, !PT ;  /* 0x0000007f00087812 */ /* 0x004fe200078ec0ff */
[----:B------:R-:W-:Y:S02]  /*2e50*/  IMAD R26, R13, 0x2, R24 ;  /* 0x000000020d1a7824 */ /* 0x000fe400078e0218 */
[----:B------:R-:W-:Y:S01]  /*2e60*/  FADD R30, R12, R17 ;  /* 0x000000110c1e7221 */ /* 0x000fe20000000000 */
[----:B------:R-:W-:Y:S01]  /*2e70*/  IMAD R7, R5, UR5, RZ ;  /* 0x0000000505077c24 */ /* 0x000fe2000f8e02ff */
[----:B------:R-:W-:Y:S01]  /*2e80*/  LEA R8, R8, UR7, 0x4 ;  /* 0x0000000708087c11 */ /* 0x000fe2000f8e20ff */
[----:B------:R-:W-:Y:S01]  /*2e90*/  IMAD R32, R13, 0x2, R26 ;  /* 0x000000020d207824 */ /* 0x000fe200078e021a */
[----:B------:R-:W-:Y:S01]  /*2ea0*/  USHF.R.S32.HI UR5, URZ, 0x1f, UR4 ;  /* 0x0000001f3f057899 */ /* 0x000fe20008011404 */
[----:B------:R-:W-:Y:S01]  /*2eb0*/  @P2 IMAD.MOV.U32 R12, RZ, RZ, 0x7f800000 ;  /* 0x7f800000ff0c2424 */ /* 0x000fe200078e00ff */
[----:B-1----:R-:W-:Y:S01]  /*2ec0*/  IADD3 R37, P3, P4, R7, UR4, R18 ;  /* 0x0000000407257c10 */ /* 0x002fe2000fc7e012 */
[----:B------:R-:W-:Y:S01]  /*2ed0*/  IMAD R34, R13, 0x2, R32 ;  /* 0x000000020d227824 */ /* 0x000fe200078e0220 */
[----:B------:R-:W-:Y:S01]  /*2ee0*/  SHF.R.S32.HI R6, RZ, 0x1f, R7 ;  /* 0x0000001fff067819 */ /* 0x000fe20000011407 */
[----:B------:R-:W0:Y:S01]  /*2ef0*/  LDS.128 R8, [R8] ;  /* 0x0000000008087984 */ /* 0x000e220000000c00 */
[----:B------:R-:W-:Y:S01]  /*2f00*/  FSETP.NEU.AND P1, PT, R3, RZ, PT ;  /* 0x000000ff0300720b */ /* 0x000fe20003f2d000 */
[----:B------:R-:W-:-:S02]  /*2f10*/  IMAD R36, R13, 0x2, R34 ;  /* 0x000000020d247824 */ /* 0x000fc400078e0222 */
[----:B------:R-:W-:Y:S01]  /*2f20*/  @P2 FFMA.FTZ R30, R3, R12, +INF ;  /* 0x7f800000031e2423 */ /* 0x000fe2000001000c */
[----:B------:R-:W-:Y:S01]  /*2f30*/  LEA.HI R16, R0, 0x1e, RZ, 0x1a ;  /* 0x0000001e00107811 */ /* 0x000fe200078fd0ff */
[----:B------:R-:W-:Y:S01]  /*2f40*/  IMAD R3, R14, R13, RZ ;  /* 0x0000000d0e037224 */ /* 0x000fe200078e02ff */
[----:B------:R-:W-:Y:S01]  /*2f50*/  IADD3.X R49, R6, UR5, R19, P3, P4 ;  /* 0x0000000506317c10 */ /* 0x000fe20009fe8413 */
[C---:B------:R-:W-:Y:S01]  /*2f60*/  IMAD R38, R13.reuse, 0x4, R36 ;  /* 0x000000040d267824 */ /* 0x040fe200078e0224 */
[----:B------:R-:W-:Y:S01]  /*2f70*/  IADD3 R14, P6, R20, R37, RZ ;  /* 0x00000025140e7210 */ /* 0x000fe20007fde0ff */
[----:B------:R-:W-:Y:S01]  /*2f80*/  IMAD R47, R16, R13, RZ ;  /* 0x0000000d102f7224 */ /* 0x000fe200078e02ff */
[-C--:B------:R-:W-:Y:S01]  /*2f90*/  IADD3 R18, P2, R24, R37.reuse, RZ ;  /* 0x0000002518127210 */ /* 0x080fe20007f5e0ff */
[C---:B------:R-:W-:Y:S01]  /*2fa0*/  IMAD R44, R13.reuse, 0x2, R38 ;  /* 0x000000020d2c7824 */ /* 0x040fe200078e0226 */
[----:B------:R-:W-:Y:S01]  /*2fb0*/  IADD3 R12, P3, R32, R37, RZ ;  /* 0x00000025200c7210 */ /* 0x000fe20007f7e0ff */
[----:B------:R-:W-:Y:S01]  /*2fc0*/  ULDC UR4, c[0x0][0x27c] ;  /* 0x00009f0000047ab9 */ /* 0x000fe20000000800 */
[-C--:B------:R-:W-:Y:S01]  /*2fd0*/  LEA.HI.X.SX32 R15, R20, R49.reuse, 0x1, P6 ;  /* 0x00000031140f7211 */ /* 0x080fe200030f0eff */
[C---:B------:R-:W-:Y:S01]  /*2fe0*/  IMAD R46, R13.reuse, 0x2, R44 ;  /* 0x000000020d2e7824 */ /* 0x040fe200078e022c */
[----:B------:R-:W-:Y:S01]  /*2ff0*/  LEA.HI.X.SX32 R19, R24, R49, 0x1, P2 ;  /* 0x0000003118137211 */ /* 0x000fe200010f0eff */
[----:B------:R-:W-:Y:S01]  /*3000*/  UIMAD UR4, UR12, UR4, URZ ;  /* 0x000000040c0472a4 */ /* 0x000fe2000f8e023f */
[-C--:B------:R-:W-:Y:S01]  /*3010*/  IADD3 R6, P5, R22, R37.reuse, RZ ;  /* 0x0000002516067210 */ /* 0x080fe20007fbe0ff */
[C---:B------:R-:W-:Y:S01]  /*3020*/  IMAD R4, R13.reuse, 0x2, R46 ;  /* 0x000000020d047824 */ /* 0x040fe200078e022e */
[-C--:B------:R-:W-:Y:S01]  /*3030*/  IADD3 R16, P4, R26, R37.reuse, RZ ;  /* 0x000000251a107210 */ /* 0x080fe20007f9e0ff */
[----:B------:R-:W-:Y:S01]  /*3040*/  USHF.L.U32 UR6, UR4, 0x2, URZ ;  /* 0x0000000204067899 */ /* 0x000fe2000800063f */
[-C--:B------:R-:W-:Y:S01]  /*3050*/  IADD3 R20, P6, R34, R37.reuse, RZ ;  /* 0x0000002522147210 */ /* 0x080fe20007fde0ff */
[----:B------:R-:W-:Y:S01]  /*3060*/  IMAD R48, R13, 0x2, R4 ;  /* 0x000000020d307824 */ /* 0x000fe200078e0204 */
[----:B------:R-:W-:Y:S01]  /*3070*/  IADD3 R24, P2, R3, R37, RZ ;  /* 0x0000002503187210 */ /* 0x000fe20007f5e0ff */
[----:B------:R-:W-:Y:S01]  /*3080*/  UIMAD.WIDE UR4, UR4, 0x4, URZ ;  /* 0x00000004040478a5 */ /* 0x000fe2000f8e023f */
[-C--:B------:R-:W-:Y:S01]  /*3090*/  LEA.HI.X.SX32 R7, R22, R49.reuse, 0x1, P5 ;  /* 0x0000003116077211 */ /* 0x080fe200028f0eff */
[----:B------:R-:W-:Y:S01]  /*30a0*/  IMAD R50, R13, 0x2, R48 ;  /* 0x000000020d327824 */ /* 0x000fe200078e0230 */
[----:B------:R-:W-:-:S02]  /*30b0*/  LEA.HI.X.SX32 R17, R26, R49, 0x1, P4 ;  /* 0x000000311a117211 */ /* 0x000fc400020f0eff */
[-C--:B------:R-:W-:Y:S01]  /*30c0*/  LEA.HI.X.SX32 R21, R34, R49.reuse, 0x1, P6 ;  /* 0x0000003122157211 */ /* 0x080fe200030f0eff */
[----:B------:R-:W-:Y:S01]  /*30d0*/  IMAD R39, R13, 0x2, R50 ;  /* 0x000000020d277824 */ /* 0x000fe200078e0232 */
[----:B------:R-:W-:Y:S02]  /*30e0*/  LEA.HI.X.SX32 R13, R32, R49, 0x1, P3 ;  /* 0x00000031200d7211 */ /* 0x000fe400018f0eff */
[----:B------:R-:W-:Y:S02]  /*30f0*/  IADD3 R32, P3, R44, R37, RZ ;  /* 0x000000252c207210 */ /* 0x000fe40007f7e0ff */
[----:B------:R-:W-:Y:S02]  /*3100*/  LEA.HI.X.SX32 R25, R3, R49, 0x1, P2 ;  /* 0x0000003103197211 */ /* 0x000fe400010f0eff */
[----:B------:R-:W-:Y:S02]  /*3110*/  IADD3 R22, P5, R36, R37, RZ ;  /* 0x0000002524167210 */ /* 0x000fe40007fbe0ff */
[----:B0-----:R-:W-:-:S02]  /*3120*/  PRMT R71, R8, 0x7770, RZ ;  /* 0x0000777008477816 */ /* 0x001fc400000000ff */
[----:B------:R-:W-:Y:S02]  /*3130*/  PRMT R69, R9, 0x7770, RZ ;  /* 0x0000777009457816 */ /* 0x000fe400000000ff */
[-C--:B------:R-:W-:Y:S01]  /*3140*/  IADD3 R26, P4, R38, R37.reuse, RZ ;  /* 0x00000025261a7210 */ /* 0x080fe20007f9e0ff */
[----:B------:R0:W-:Y:S01]  /*3150*/  STG.E.U8 desc[UR16][R14.64], R71 ;  /* 0x000000470e007986 */ /* 0x0001e2000c101110 */
[----:B------:R-:W-:Y:S02]  /*3160*/  IADD3 R34, P6, R46, R37, RZ ;  /* 0x000000252e227210 */ /* 0x000fe40007fde0ff */
[----:B------:R-:W-:Y:S01]  /*3170*/  PRMT R67, R10, 0x7770, RZ ;  /* 0x000077700a437816 */ /* 0x000fe200000000ff */
[----:B------:R1:W-:Y:S01]  /*3180*/  STG.E.U8 desc[UR16][R6.64], R69 ;  /* 0x0000004506007986 */ /* 0x0003e2000c101110 */
[C---:B------:R-:W-:Y:S02]  /*3190*/  PRMT R3, R11.reuse, 0x7773, RZ ;  /* 0x000077730b037816 */ /* 0x040fe400000000ff */
[C---:B------:R-:W-:Y:S01]  /*31a0*/  PRMT R51, R11.reuse, 0x7772, RZ ;  /* 0x000077720b337816 */ /* 0x040fe200000000ff */
[----:B------:R2:W-:Y:S01]  /*31b0*/  STG.E.U8 desc[UR16][R18.64], R67 ;  /* 0x0000004312007986 */ /* 0x0005e2000c101110 */
[----:B------:R-:W-:-:S02]  /*31c0*/  PRMT R59, R11, 0x7771, RZ ;  /* 0x000077710b3b7816 */ /* 0x000fc400000000ff */
[----:B------:R-:W-:Y:S01]  /*31d0*/  PRMT R11, R11, 0x7770, RZ ;  /* 0x000077700b0b7816 */ /* 0x000fe200000000ff */
[----:B0-----:R-:W0:Y:S01]  /*31e0*/  LDC.64 R14, c[0x0][0x230] ;  /* 0x00008c00ff0e7b82 */ /* 0x001e220000000a00 */
[----:B------:R-:W-:Y:S02]  /*31f0*/  PRMT R65, R8, 0x7771, RZ ;  /* 0x0000777108417816 */ /* 0x000fe400000000ff */
[-C--:B------:R-:W-:Y:S01]  /*3200*/  LEA.HI.X.SX32 R33, R44, R49.reuse, 0x1, P3 ;  /* 0x000000312c217211 */ /* 0x080fe200018f0eff */
[----:B------:R2:W-:Y:S01]  /*3210*/  STG.E.U8 desc[UR16][R16.64], R11 ;  /* 0x0000000b10007986 */ /* 0x0005e2000c101110 */
[----:B------:R-:W-:Y:S01]  /*3220*/  PRMT R63, R9, 0x7771, RZ ;  /* 0x00007771093f7816 */ /* 0x000fe200000000ff */
[----:B-1----:R-:W-:Y:S01]  /*3230*/  IMAD.SHL.U32 R6, R0, 0x2, RZ ;  /* 0x0000000200067824 */ /* 0x002fe200078e00ff */
[-C--:B------:R-:W-:Y:S01]  /*3240*/  LEA.HI.X.SX32 R23, R36, R49.reuse, 0x1, P5 ;  /* 0x0000003124177211 */ /* 0x080fe200028f0eff */
[----:B------:R2:W-:Y:S01]  /*3250*/  STG.E.U8 desc[UR16][R12.64], R65 ;  /* 0x000000410c007986 */ /* 0x0005e2000c101110 */
[----:B------:R-:W-:Y:S01]  /*3260*/  LEA.HI.X.SX32 R27, R38, R49, 0x1, P4 ;  /* 0x00000031261b7211 */ /* 0x000fe200020f0eff */
[----:B------:R-:W-:Y:S01]  /*3270*/  IMAD.SHL.U32 R7, R5, 0x4, RZ ;  /* 0x0000000405077824 */ /* 0x000fe200078e00ff */
[----:B------:R-:W-:Y:S01]  /*3280*/  IADD3 R44, P3, R39, R37, RZ ;  /* 0x00000025272c7210 */ /* 0x000fe20007f7e0ff */
[----:B------:R2:W-:Y:S01]  /*3290*/  STG.E.U8 desc[UR16][R20.64], R63 ;  /* 0x0000003f14007986 */ /* 0x0005e2000c101110 */
[----:B------:R-:W-:-:S02]  /*32a0*/  LEA.HI.X.SX32 R35, R46, R49, 0x1, P6 ;  /* 0x000000312e237211 */ /* 0x000fc400030f0eff */
[----:B------:R-:W-:Y:S02]  /*32b0*/  PRMT R61, R10, 0x7771, RZ ;  /* 0x000077710a3d7816 */ /* 0x000fe400000000ff */
[-C--:B------:R-:W-:Y:S02]  /*32c0*/  IADD3 R36, P5, R4, R37.reuse, RZ ;  /* 0x0000002504247210 */ /* 0x080fe40007fbe0ff */
[-C--:B------:R-:W-:Y:S01]  /*32d0*/  IADD3 R40, P2, R48, R37.reuse, RZ ;  /* 0x0000002530287210 */ /* 0x080fe20007f5e0ff */
[----:B------:R2:W-:Y:S01]  /*32e0*/  STG.E.U8 desc[UR16][R22.64], R61 ;  /* 0x0000003d16007986 */ /* 0x0005e2000c101110 */
[-C--:B------:R-:W-:Y:S02]  /*32f0*/  IADD3 R42, P4, R50, R37.reuse, RZ ;  /* 0x00000025322a7210 */ /* 0x080fe40007f9e0ff */
[----:B------:R-:W-:Y:S01]  /*3300*/  IADD3 R38, P6, R47, R37, RZ ;  /* 0x000000252f267210 */ /* 0x000fe20007fde0ff */
[----:B------:R2:W-:Y:S01]  /*3310*/  STG.E.U8 desc[UR16][R24.64], R59 ;  /* 0x0000003b18007986 */ /* 0x0005e2000c101110 */
[----:B------:R-:W-:-:S02]  /*3320*/  PRMT R57, R8, 0x7772, RZ ;  /* 0x0000777208397816 */ /* 0x000fc400000000ff */
[----:B------:R-:W-:Y:S02]  /*3330*/  PRMT R55, R9, 0x7772, RZ ;  /* 0x0000777209377816 */ /* 0x000fe400000000ff */
[-C--:B------:R-:W-:Y:S01]  /*3340*/  LEA.HI.X.SX32 R45, R39, R49.reuse, 0x1, P3 ;  /* 0x00000031272d7211 */ /* 0x080fe200018f0eff */
[----:B------:R2:W-:Y:S01]  /*3350*/  STG.E.U8 desc[UR16][R26.64], R57 ;  /* 0x000000391a007986 */ /* 0x0005e2000c101110 */
[----:B------:R-:W-:Y:S02]  /*3360*/  PRMT R53, R10, 0x7772, RZ ;  /* 0x000077720a357816 */ /* 0x000fe400000000ff */
[-C--:B------:R-:W-:Y:S01]  /*3370*/  LEA.HI.X.SX32 R37, R4, R49.reuse, 0x1, P5 ;  /* 0x0000003104257211 */ /* 0x080fe200028f0eff */
[----:B------:R2:W-:Y:S01]  /*3380*/  STG.E.U8 desc[UR16][R32.64], R55 ;  /* 0x0000003720007986 */ /* 0x0005e2000c101110 */
[-C--:B------:R-:W-:Y:S02]  /*3390*/  LEA.HI.X.SX32 R41, R48, R49.reuse, 0x1, P2 ;  /* 0x0000003130297211 */ /* 0x080fe400010f0eff */
[-C--:B------:R-:W-:Y:S01]  /*33a0*/  LEA.HI.X.SX32 R43, R50, R49.reuse, 0x1, P4 ;  /* 0x00000031322b7211 */ /* 0x080fe200020f0eff */
[----:B------:R2:W-:Y:S01]  /*33b0*/  STG.E.U8 desc[UR16][R34.64], R53 ;  /* 0x0000003522007986 */ /* 0x0005e2000c101110 */
[----:B------:R-:W-:-:S02]  /*33c0*/  LEA.HI.X.SX32 R39, R47, R49, 0x1, P6 ;  /* 0x000000312f277211 */ /* 0x000fc400030f0eff */
[----:B------:R-:W-:Y:S01]  /*33d0*/  PRMT R49, R8, 0x7773, RZ ;  /* 0x0000777308317816 */ /* 0x000fe200000000ff */
[----:B------:R2:W-:Y:S01]  /*33e0*/  STG.E.U8 desc[UR16][R36.64], R51 ;  /* 0x0000003324007986 */ /* 0x0005e2000c101110 */
[----:B------:R-:W-:Y:S02]  /*33f0*/  PRMT R47, R9, 0x7773, RZ ;  /* 0x00007773092f7816 */ /* 0x000fe400000000ff */
[----:B------:R-:W-:Y:S01]  /*3400*/  PRMT R9, R10, 0x7773, RZ ;  /* 0x000077730a097816 */ /* 0x000fe200000000ff */
[----:B------:R2:W-:Y:S01]  /*3410*/  STG.E.U8 desc[UR16][R40.64], R49 ;  /* 0x0000003128007986 */ /* 0x0005e2000c101110 */
[----:B------:R-:W-:Y:S02]  /*3420*/  FSEL R28, R28, -INF , P0 ;  /* 0xff8000001c1c7808 */ /* 0x000fe40000000000 */
[----:B------:R-:W-:Y:S01]  /*3430*/  FSEL R30, R30, -INF , P1 ;  /* 0xff8000001e1e7808 */ /* 0x000fe20000800000 */
[----:B------:R2:W-:Y:S01]  /*3440*/  STG.E.U8 desc[UR16][R42.64], R47 ;  /* 0x0000002f2a007986 */ /* 0x0005e2000c101110 */
[----:B------:R-:W-:Y:S01]  /*3450*/  LOP3.LUT R6, R6, 0xf8, RZ, 0xc0, !PT ;  /* 0x000000f806067812 */ /* 0x000fe200078ec0ff */
[----:B------:R-:W-:Y:S01]  /*3460*/  FFMA R28, R28, 0.69314718246459960938, R31 ;  /* 0x3f3172181c1c7823 */ /* 0x000fe2000000001f */
[----:B------:R-:W-:Y:S01]  /*3470*/  LOP3.LUT P2, RZ, R0, 0x40, RZ, 0xc0, !PT ;  /* 0x0000004000ff7812 */ /* 0x000fe2000784c0ff */
[----:B------:R2:W-:Y:S01]  /*3480*/  STG.E.U8 desc[UR16][R44.64], R9 ;  /* 0x000000092c007986 */ /* 0x0005e2000c101110 */
[----:B------:R-:W-:Y:S01]  /*3490*/  FFMA R29, R30, 0.69314718246459960938, R29 ;  /* 0x3f3172181e1d7823 */ /* 0x000fe2000000001d */
[----:B------:R-:W-:Y:S01]  /*34a0*/  IMAD.HI R0, R5, 0x4, RZ ;  /* 0x0000000405007827 */ /* 0x000fe200078e02ff */
[----:B0-----:R-:W-:Y:S01]  /*34b0*/  IADD3 R4, P0, P1, R7, UR6, R14 ;  /* 0x0000000607047c10 */ /* 0x001fe2000f91e00e */
[----:B------:R2:W-:Y:S03]  /*34c0*/  STG.E.U8 desc[UR16][R38.64], R3 ;  /* 0x0000000326007986 */ /* 0x0005e6000c101110 */
[----:B------:R-:W-:Y:S01]  /*34d0*/  IADD3.X R5, R0, UR5, R15, P0, P1 ;  /* 0x0000000500057c10 */ /* 0x000fe200087e240f */
[----:B------:R-:W-:Y:S06]  /*34e0*/  BAR.SYNC.DEFER_BLOCKING 0x0 ;  /* 0x0000000000007b1d */ /* 0x000fec0000010000 */
[----:B------:R2:W-:Y:S02]  /*34f0*/  STS.64 [R6+UR7], R28 ;  /* 0x0000001c06007988 */ /* 0x0005e40008000a07 */
[----:B------:R-:W-:Y:S06]  /*3500*/  BAR.SYNC.DEFER_BLOCKING 0x0 ;  /* 0x0000000000007b1d */ /* 0x000fec0000010000 */
[----:B------:R-:W-:Y:S05]  /*3510*/  @P2 EXIT ;  /* 0x000000000000294d */ /* 0x000fea0003800000 */
[----:B--2---:R-:W0:Y:S04]  /*3520*/  LDS R3, [R2] ;  /* 0x0000000002037984 */ /* 0x004e280000000800 */
[----:B0-----:R-:W-:Y:S01]  /*3530*/  STG.E desc[UR16][R4.64], R3 ;  /* 0x0000000304007986 */ /* 0x001fe2000c101910 */
[----:B------:R-:W-:Y:S05]  /*3540*/  EXIT ;  /* 0x000000000000794d */ /* 0x000fea0003800000 */
.L_x_2:
[----:B------:R-:W-:-:S00]  /*3550*/  BRA `(.L_x_2) ;  /* 0xfffffffc00fc7947 */ /* 0x000fc0000383ffff */
[----:B------:R-:W-:-:S00]  /*3560*/  NOP ;  /* 0x0000000000007918 */ /* 0x000fc00000000000 */
        /* <DEDUP_REMOVED lines=9> */
.L_x_3:


//--------------------- .nv.global.init           --------------------------
	.section	.nv.global.init,"aw",@progbits
.nv.global.init:
	.type		_$_str,@object
	.size		_$_str,(.L_0 - _$_str)
_$_str:
        /*0000*/ 	.byte	0x5f, 0x5f, 0x43, 0x55, 0x44, 0x41, 0x5f, 0x46, 0x54, 0x5a, 0x00
.L_0:


//--------------------- .nv.shared.attn_fwd       --------------------------
	.section	.nv.shared.attn_fwd,"aw",@nobits
	.sectionflags	@""
	.align	16
	.zero		1024


//--------------------- .nv.shared.reserved.0     --------------------------
	.section	.nv.shared.reserved.0,"aw",@nobits
	.weak		__nv_reservedSMEM_offset_0_alias
	.size		__nv_reservedSMEM_offset_0_alias, 0, 0
	.other		__nv_reservedSMEM_offset_0_alias,@"STO_CUDA_RESERVED_SHARED STV_DEFAULT"
__nv_reservedSMEM_offset_0_alias:
	.zero		0


//--------------------- .nv.constant0.attn_fwd    --------------------------
	.section	.nv.constant0.attn_fwd,"a",@progbits
	.sectionflags	@""
	.align	4
.nv.constant0.attn_fwd:
	.zero		664


//--------------------- SYMBOLS --------------------------

	.type		.nv.reservedSmem.offset0,@object
	.size		.nv.reservedSmem.offset0,0x4
